	.target	sm_100a

	.elftype	@"ET_EXEC"


//--------------------- .note.nv.tkinfo           --------------------------
	.section	.note.nv.tkinfo,"",@"SHT_NOTE"
	.sectionflags	@"SHF_NOTE_NV_TKINFO"
	.tkinfo
        /*0018*/ 	.word	0x00000002
        /*0030*/ 	.string	""
        /*0030*/ 	.string	"ptxas"
        /*0030*/ 	.string	"Cuda compilation tools, release 13.0, V13.0.88"
        /*0030*/ 	.string	"Build cuda_13.0.r13.0/compiler.36424714_0"
        /*0030*/ 	.string	"-arch sm_100a -m 64 "



//--------------------- .note.nv.cuinfo           --------------------------
	.section	.note.nv.cuinfo,"",@"SHT_NOTE"
	.sectionflags	@"SHF_NOTE_NV_CUINFO"
        /*0018*/ 	.short	0x0002
        /*001a*/ 	.short	0x0064
        /*001c*/ 	.short	0x0082
	.zero		2


//--------------------- .nv.info                  --------------------------
	.section	.nv.info,"",@"SHT_CUDA_INFO"
	.align	4


	//----- nvinfo : EIATTR_REGCOUNT
	.align		4
        /*0000*/ 	.byte	0x04, 0x2f
        /*0002*/ 	.short	(.L_19 - .L_18)
	.align		4
.L_18:
        /*0004*/ 	.word	index@(_ZN7cutlass13device_kernelINS_4gemm6kernel13GemmUniversalIN4cute5tupleIJiiiiEEENS1_10collective13CollectiveMmaINS1_35MainloopSm100TmaUmmaWarpSpecializedILi6ELi2ELi4ENS5_IJNS4_1CILi2EEENSA_ILi4EEENSA_ILi1EEEEEEEENS5_IJNSA_ILi64EEESG_SG_EEEfNS5_IJlSD_lEEEfSI_NS4_8TiledMMAINS4_8MMA_AtomIJNS4_17SM100_MMA_TF32_SSINS_10tfloat32_tESM_fLi64ELi64ELNS4_4UMMA5MajorE0ELSO_0ELNSN_7ScaleInE0ELSP_0EEEEEENS4_6LayoutINS5_IJSD_SD_SD_EEENS5_IJNSA_ILi0EEESU_SU_EEEEENS5_IJNS4_10UnderscoreESX_SX_EEEEENS4_23SM90_TMA_LOAD_MULTICASTENS4_14ComposedLayoutINS4_7SwizzleILi3ELi4ELi3EEENS4_18smem_ptr_flag_bitsILi32EEENSS_INS5_IJNSA_ILi8EEENSA_ILi32EEEEEENS5_IJS17_SD_EEEEEEEvNS4_8identityES10_S1B_vS1C_EENS_8epilogue10collective18CollectiveEpilogueINS1E_23Sm100TmaWarpSpecializedILi3ELi2ELi16ELb1ELb0EEEJSH_NS5_IJNSS_ISG_SD_EENSS_IS17_SD_EEEEEfSI_fSI_NS1E_6fusion15FusionCallbacksIS1I_NS1M_17LinearCombinationIffffLNS_15FloatRoundStyleE2EEESH_S1L_JEEENS4_5SM1004TMEM4LOAD26SM100_TMEM_LOAD_16dp128b8xENS4_13SM90_TMA_LOADES1B_NS4_17SM75_U32x4_LDSM_NENS4_14SM90_TMA_STOREES1B_NS4_17SM90_U32x4_STSM_NENS4_39AutoVectorizingCopyWithAssumedAlignmentILi128EEEEEEvvEEEEvNT_6ParamsE)
        /*0008*/ 	.word	0x00000050


	//----- nvinfo : EIATTR_FRAME_SIZE
	.align		4
.L_19:
        /*000c*/ 	.byte	0x04, 0x11
        /*000e*/ 	.short	(.L_21 - .L_20)
	.align		4
.L_20:
        /*0010*/ 	.word	index@($__internal_2_$__cuda_sm10x_tcgen05_guardrail_trap_unallocated_columns_being_dealloced)
        /*0014*/ 	.word	0x00000000


	//----- nvinfo : EIATTR_FRAME_SIZE
	.align		4
.L_21:
        /*0018*/ 	.byte	0x04, 0x11
        /*001a*/ 	.short	(.L_23 - .L_22)
	.align		4
.L_22:
        /*001c*/ 	.word	index@($__internal_1_$__cuda_sm10x_tcgen05_guardrail_trap_phase_invalid_during_alloc)
        /*0020*/ 	.word	0x00000000


	//----- nvinfo : EIATTR_FRAME_SIZE
	.align		4
.L_23:
        /*0024*/ 	.byte	0x04, 0x11
        /*0026*/ 	.short	(.L_25 - .L_24)
	.align		4
.L_24:
        /*0028*/ 	.word	index@($__internal_0_$__cuda_sm10x_tcgen05_guardrail_trap_col_being_dealloced_not_returned_by_alloc)
        /*002c*/ 	.word	0x00000000


	//----- nvinfo : EIATTR_FRAME_SIZE
	.align		4
.L_25:
        /*0030*/ 	.byte	0x04, 0x11
        /*0032*/ 	.short	(.L_27 - .L_26)
	.align		4
.L_26:
        /*0034*/ 	.word	index@(_ZN7cutlass13device_kernelINS_4gemm6kernel13GemmUniversalIN4cute5tupleIJiiiiEEENS1_10collective13CollectiveMmaINS1_35MainloopSm100TmaUmmaWarpSpecializedILi6ELi2ELi4ENS5_IJNS4_1CILi2EEENSA_ILi4EEENSA_ILi1EEEEEEEENS5_IJNSA_ILi64EEESG_SG_EEEfNS5_IJlSD_lEEEfSI_NS4_8TiledMMAINS4_8MMA_AtomIJNS4_17SM100_MMA_TF32_SSINS_10tfloat32_tESM_fLi64ELi64ELNS4_4UMMA5MajorE0ELSO_0ELNSN_7ScaleInE0ELSP_0EEEEEENS4_6LayoutINS5_IJSD_SD_SD_EEENS5_IJNSA_ILi0EEESU_SU_EEEEENS5_IJNS4_10UnderscoreESX_SX_EEEEENS4_23SM90_TMA_LOAD_MULTICASTENS4_14ComposedLayoutINS4_7SwizzleILi3ELi4ELi3EEENS4_18smem_ptr_flag_bitsILi32EEENSS_INS5_IJNSA_ILi8EEENSA_ILi32EEEEEENS5_IJS17_SD_EEEEEEEvNS4_8identityES10_S1B_vS1C_EENS_8epilogue10collective18CollectiveEpilogueINS1E_23Sm100TmaWarpSpecializedILi3ELi2ELi16ELb1ELb0EEEJSH_NS5_IJNSS_ISG_SD_EENSS_IS17_SD_EEEEEfSI_fSI_NS1E_6fusion15FusionCallbacksIS1I_NS1M_17LinearCombinationIffffLNS_15FloatRoundStyleE2EEESH_S1L_JEEENS4_5SM1004TMEM4LOAD26SM100_TMEM_LOAD_16dp128b8xENS4_13SM90_TMA_LOADES1B_NS4_17SM75_U32x4_LDSM_NENS4_14SM90_TMA_STOREES1B_NS4_17SM90_U32x4_STSM_NENS4_39AutoVectorizingCopyWithAssumedAlignmentILi128EEEEEEvvEEEEvNT_6ParamsE)
        /*0038*/ 	.word	0x00000000


	//----- nvinfo : EIATTR_MIN_STACK_SIZE
	.align		4
.L_27:
        /*003c*/ 	.byte	0x04, 0x12
        /*003e*/ 	.short	(.L_29 - .L_28)
	.align		4
.L_28:
        /*0040*/ 	.word	index@(_ZN7cutlass13device_kernelINS_4gemm6kernel13GemmUniversalIN4cute5tupleIJiiiiEEENS1_10collective13CollectiveMmaINS1_35MainloopSm100TmaUmmaWarpSpecializedILi6ELi2ELi4ENS5_IJNS4_1CILi2EEENSA_ILi4EEENSA_ILi1EEEEEEEENS5_IJNSA_ILi64EEESG_SG_EEEfNS5_IJlSD_lEEEfSI_NS4_8TiledMMAINS4_8MMA_AtomIJNS4_17SM100_MMA_TF32_SSINS_10tfloat32_tESM_fLi64ELi64ELNS4_4UMMA5MajorE0ELSO_0ELNSN_7ScaleInE0ELSP_0EEEEEENS4_6LayoutINS5_IJSD_SD_SD_EEENS5_IJNSA_ILi0EEESU_SU_EEEEENS5_IJNS4_10UnderscoreESX_SX_EEEEENS4_23SM90_TMA_LOAD_MULTICASTENS4_14ComposedLayoutINS4_7SwizzleILi3ELi4ELi3EEENS4_18smem_ptr_flag_bitsILi32EEENSS_INS5_IJNSA_ILi8EEENSA_ILi32EEEEEENS5_IJS17_SD_EEEEEEEvNS4_8identityES10_S1B_vS1C_EENS_8epilogue10collective18CollectiveEpilogueINS1E_23Sm100TmaWarpSpecializedILi3ELi2ELi16ELb1ELb0EEEJSH_NS5_IJNSS_ISG_SD_EENSS_IS17_SD_EEEEEfSI_fSI_NS1E_6fusion15FusionCallbacksIS1I_NS1M_17LinearCombinationIffffLNS_15FloatRoundStyleE2EEESH_S1L_JEEENS4_5SM1004TMEM4LOAD26SM100_TMEM_LOAD_16dp128b8xENS4_13SM90_TMA_LOADES1B_NS4_17SM75_U32x4_LDSM_NENS4_14SM90_TMA_STOREES1B_NS4_17SM90_U32x4_STSM_NENS4_39AutoVectorizingCopyWithAssumedAlignmentILi128EEEEEEvvEEEEvNT_6ParamsE)
        /*0044*/ 	.word	0x00000000
.L_29:


//--------------------- .nv.compat                --------------------------
	.section	.nv.compat,"",@"SHT_CUDA_COMPAT_INFO"
	.align	4
        /*0000*/ 	.byte	0x02, 0x09, 0x01, 0x00, 0x02, 0x02, 0x02, 0x00, 0x02, 0x05, 0x05, 0x00, 0x03, 0x07, 0x01, 0x01
        /*0010*/ 	.byte	0x02, 0x03, 0x01, 0x00, 0x02, 0x06, 0x01, 0x00, 0x04, 0x0b, 0x08, 0x00, 0x09, 0x00, 0x00, 0x00
        /*0020*/ 	.byte	0x00, 0x00, 0x00, 0x00


//--------------------- .nv.info._ZN7cutlass13device_kernelINS_4gemm6kernel13GemmUniversalIN4cute5tupleIJiiiiEEENS1_10collective13CollectiveMmaINS1_35MainloopSm100TmaUmmaWarpSpecializedILi6ELi2ELi4ENS5_IJNS4_1CILi2EEENSA_ILi4EEENSA_ILi1EEEEEEEENS5_IJNSA_ILi64EEESG_SG_EEEfNS5_IJlSD_lEEEfSI_NS4_8TiledMMAINS4_8MMA_AtomIJNS4_17SM100_MMA_TF32_SSINS_10tfloat32_tESM_fLi64ELi64ELNS4_4UMMA5MajorE0ELSO_0ELNSN_7ScaleInE0ELSP_0EEEEEENS4_6LayoutINS5_IJSD_SD_SD_EEENS5_IJNSA_ILi0EEESU_SU_EEEEENS5_IJNS4_10UnderscoreESX_SX_EEEEENS4_23SM90_TMA_LOAD_MULTICASTENS4_14ComposedLayoutINS4_7SwizzleILi3ELi4ELi3EEENS4_18smem_ptr_flag_bitsILi32EEENSS_INS5_IJNSA_ILi8EEENSA_ILi32EEEEEENS5_IJS17_SD_EEEEEEEvNS4_8identityES10_S1B_vS1C_EENS_8epilogue10collective18CollectiveEpilogueINS1E_23Sm100TmaWarpSpecializedILi3ELi2ELi16ELb1ELb0EEEJSH_NS5_IJNSS_ISG_SD_EENSS_IS17_SD_EEEEEfSI_fSI_NS1E_6fusion15FusionCallbacksIS1I_NS1M_17LinearCombinationIffffLNS_15FloatRoundStyleE2EEESH_S1L_JEEENS4_5SM1004TMEM4LOAD26SM100_TMEM_LOAD_16dp128b8xENS4_13SM90_TMA_LOADES1B_NS4_17SM75_U32x4_LDSM_NENS4_14SM90_TMA_STOREES1B_NS4_17SM90_U32x4_STSM_NENS4_39AutoVectorizingCopyWithAssumedAlignmentILi128EEEEEEvvEEEEvNT_6ParamsE --------------------------
	.section	.nv.info._ZN7cutlass13device_kernelINS_4gemm6kernel13GemmUniversalIN4cute5tupleIJiiiiEEENS1_10collective13CollectiveMmaINS1_35MainloopSm100TmaUmmaWarpSpecializedILi6ELi2ELi4ENS5_IJNS4_1CILi2EEENSA_ILi4EEENSA_ILi1EEEEEEEENS5_IJNSA_ILi64EEESG_SG_EEEfNS5_IJlSD_lEEEfSI_NS4_8TiledMMAINS4_8MMA_AtomIJNS4_17SM100_MMA_TF32_SSINS_10tfloat32_tESM_fLi64ELi64ELNS4_4UMMA5MajorE0ELSO_0ELNSN_7ScaleInE0ELSP_0EEEEEENS4_6LayoutINS5_IJSD_SD_SD_EEENS5_IJNSA_ILi0EEESU_SU_EEEEENS5_IJNS4_10UnderscoreESX_SX_EEEEENS4_23SM90_TMA_LOAD_MULTICASTENS4_14ComposedLayoutINS4_7SwizzleILi3ELi4ELi3EEENS4_18smem_ptr_flag_bitsILi32EEENSS_INS5_IJNSA_ILi8EEENSA_ILi32EEEEEENS5_IJS17_SD_EEEEEEEvNS4_8identityES10_S1B_vS1C_EENS_8epilogue10collective18CollectiveEpilogueINS1E_23Sm100TmaWarpSpecializedILi3ELi2ELi16ELb1ELb0EEEJSH_NS5_IJNSS_ISG_SD_EENSS_IS17_SD_EEEEEfSI_fSI_NS1E_6fusion15FusionCallbacksIS1I_NS1M_17LinearCombinationIffffLNS_15FloatRoundStyleE2EEESH_S1L_JEEENS4_5SM1004TMEM4LOAD26SM100_TMEM_LOAD_16dp128b8xENS4_13SM90_TMA_LOADES1B_NS4_17SM75_U32x4_LDSM_NENS4_14SM90_TMA_STOREES1B_NS4_17SM90_U32x4_STSM_NENS4_39AutoVectorizingCopyWithAssumedAlignmentILi128EEEEEEvvEEEEvNT_6ParamsE,"",@"SHT_CUDA_INFO"
	.sectionflags	@""
	.align	4


	//----- nvinfo : EIATTR_CUDA_API_VERSION
	.align		4
        /*0000*/ 	.byte	0x04, 0x37
        /*0002*/ 	.short	(.L_31 - .L_30)
.L_30:
        /*0004*/ 	.word	0x00000082


	//----- nvinfo : EIATTR_KPARAM_INFO
	.align		4
.L_31:
        /*0008*/ 	.byte	0x04, 0x17
        /*000a*/ 	.short	(.L_33 - .L_32)
.L_32:
        /*000c*/ 	.word	0x00000000
        /*0010*/ 	.short	0x0000
        /*0012*/ 	.short	0x0000
        /*0014*/ 	.byte	0x00, 0xf0, 0x01, 0x20


	//----- nvinfo : EIATTR_AT_ENTRY_FRAGMENTS
	.align		4
.L_33:
        /*0018*/ 	.byte	0x04, 0x4f
        /*001a*/ 	.short	(.L_35 - .L_34)


	//   ....[0]....
.L_34:
        /*001c*/ 	.word	0x00000006


	//----- nvinfo : EIATTR_RESERVED_SMEM_USED
	.align		4
.L_35:
        /*0020*/ 	.byte	0x01, 0x41
	.zero		2


	//----- nvinfo : EIATTR_SPARSE_MMA_MASK
	.align		4
        /*0024*/ 	.byte	0x03, 0x50
        /*0026*/ 	.short	0x0000


	//----- nvinfo : EIATTR_TCGEN05_1CTA_USED
	.align		4
        /*0028*/ 	.byte	0x01, 0x51
	.zero		2


	//----- nvinfo : EIATTR_MAXREG_COUNT
	.align		4
        /*002c*/ 	.byte	0x03, 0x1b
        /*002e*/ 	.short	0x00ff


	//----- nvinfo : EIATTR_NUM_BARRIERS
	.align		4
        /*0030*/ 	.byte	0x02, 0x4c
        /*0032*/ 	.byte	0x07
	.zero		1


	//----- nvinfo : EIATTR_EXTERNS
	.align		4
        /*0034*/ 	.byte	0x04, 0x0f
        /*0036*/ 	.short	(.L_37 - .L_36)


	//   ....[0]....
	.align		4
.L_36:
        /*0038*/ 	.word	index@(__assertfail)


	//----- nvinfo : EIATTR_MERCURY_ISA_VERSION
	.align		4
.L_37:
        /*003c*/ 	.byte	0x03, 0x5f
        /*003e*/ 	.short	0x0101


	//----- nvinfo : EIATTR_INT_WARP_WIDE_INSTR_OFFSETS
	.align		4
        /*0040*/ 	.byte	0x04, 0x31
        /*0042*/ 	.short	(.L_39 - .L_38)


	//   ....[0]....
.L_38:
        /*0044*/ 	.word	0x00004490


	//   ....[1]....
        /*0048*/ 	.word	0x000044c0


	//   ....[2]....
        /*004c*/ 	.word	0x000044e0


	//   ....[3]....
        /*0050*/ 	.word	0x000050b0


	//   ....[4]....
        /*0054*/ 	.word	0x00005130


	//   ....[5]....
        /*0058*/ 	.word	0x00005230


	//   ....[6]....
        /*005c*/ 	.word	0x00005340


	//----- nvinfo : EIATTR_COOP_GROUP_MASK_REGIDS
	.align		4
.L_39:
        /*0060*/ 	.byte	0x04, 0x29
        /*0062*/ 	.short	(.L_41 - .L_40)


	//   ....[0]....
.L_40:
        /*0064*/ 	.word	0xffffffff


	//   ....[1]....
        /*0068*/ 	.word	0xffffffff


	//   ....[2]....
        /*006c*/ 	.word	0xffffffff


	//   ....[3]....
        /*0070*/ 	.word	0xffffffff


	//   ....[4]....
        /*0074*/ 	.word	0xffffffff


	//   ....[5]....
        /*0078*/ 	.word	0xffffffff


	//   ....[6]....
        /*007c*/ 	.word	0xffffffff


	//   ....[7]....
        /*0080*/ 	.word	0xffffffff


	//   ....[8]....
        /*0084*/ 	.word	0xffffffff


	//   ....[9]....
        /*0088*/ 	.word	0xffffffff


	//   ....[10]....
        /*008c*/ 	.word	0xffffffff


	//   ....[11]....
        /*0090*/ 	.word	0xffffffff


	//   ....[12]....
        /*0094*/ 	.word	0xffffffff


	//   ....[13]....
        /*0098*/ 	.word	0xffffffff


	//----- nvinfo : EIATTR_COOP_GROUP_INSTR_OFFSETS
	.align		4
.L_41:
        /*009c*/ 	.byte	0x04, 0x28
        /*009e*/ 	.short	(.L_43 - .L_42)


	//   ....[0]....
.L_42:
        /*00a0*/ 	.word	0x00000080


	//   ....[1]....
        /*00a4*/ 	.word	0x000004e0


	//   ....[2]....
        /*00a8*/ 	.word	0x000006d0


	//   ....[3]....
        /*00ac*/ 	.word	0x00000850


	//   ....[4]....
        /*00b0*/ 	.word	0x00000950


	//   ....[5]....
        /*00b4*/ 	.word	0x00000ac0


	//   ....[6]....
        /*00b8*/ 	.word	0x00000c60


	//   ....[7]....
        /*00bc*/ 	.word	0x00000e10


	//   ....[8]....
        /*00c0*/ 	.word	0x000024e0


	//   ....[9]....
        /*00c4*/ 	.word	0x000034c0


	//   ....[10]....
        /*00c8*/ 	.word	0x000036d0


	//   ....[11]....
        /*00cc*/ 	.word	0x00003700


	//   ....[12]....
        /*00d0*/ 	.word	0x00004370


	//   ....[13]....
        /*00d4*/ 	.word	0x000045a0


	//----- nvinfo : EIATTR_VRC_CTA_INIT_COUNT
	.align		4
.L_43:
        /*00d8*/ 	.byte	0x02, 0x4a
        /*00da*/ 	.byte	0x80
	.zero		1


	//----- nvinfo : EIATTR_SYSCALL_OFFSETS
	.align		4
        /*00dc*/ 	.byte	0x04, 0x46
        /*00de*/ 	.short	(.L_45 - .L_44)


	//   ....[0]....
.L_44:
        /*00e0*/ 	.word	0x00006040


	//   ....[1]....
        /*00e4*/ 	.word	0x00006130


	//   ....[2]....
        /*00e8*/ 	.word	0x000069e0


	//   ....[3]....
        /*00ec*/ 	.word	0x00007240


	//----- nvinfo : EIATTR_MBARRIER_INSTR_OFFSETS
	.align		4
.L_45:
        /*00f0*/ 	.byte	0x04, 0x39
        /*00f2*/ 	.short	(.L_47 - .L_46)


	//   ....[0]....
.L_46:
        /*00f4*/ 	.word	0x00000600
        /*00f8*/ 	.word	0x000000ff
        /*00fc*/ 	.word	0x00000000
        /*0100*/ 	.short	0x0100
        /*0102*/ 	.byte	0x04
	.zero		1


	//   ....[1]....
        /*0104*/ 	.word	0x00000610
        /*0108*/ 	.word	0x000000ff
        /*010c*/ 	.word	0x00000030
        /*0110*/ 	.short	0x0100
        /*0112*/ 	.byte	0x04
	.zero		1


	//   ....[2]....
        /*0114*/ 	.word	0x00000620
        /*0118*/ 	.word	0x000000ff
        /*011c*/ 	.word	0x00000008
        /*0120*/ 	.short	0x0100
        /*0122*/ 	.byte	0x04
	.zero		1


	//   ....[3]....
        /*0124*/ 	.word	0x00000630
        /*0128*/ 	.word	0x000000ff
        /*012c*/ 	.word	0x00000038
        /*0130*/ 	.short	0x0100
        /*0132*/ 	.byte	0x04
	.zero		1


	//   ....[4]....
        /*0134*/ 	.word	0x00000640
        /*0138*/ 	.word	0x000000ff
        /*013c*/ 	.word	0x00000010
        /*0140*/ 	.short	0x0100
        /*0142*/ 	.byte	0x04
	.zero		1


	//   ....[5]....
        /*0144*/ 	.word	0x00000650
        /*0148*/ 	.word	0x000000ff
        /*014c*/ 	.word	0x00000040
        /*0150*/ 	.short	0x0100
        /*0152*/ 	.byte	0x04
	.zero		1


	//   ....[6]....
        /*0154*/ 	.word	0x00000660
        /*0158*/ 	.word	0x000000ff
        /*015c*/ 	.word	0x00000018
        /*0160*/ 	.short	0x0100
        /*0162*/ 	.byte	0x04
	.zero		1


	//   ....[7]....
        /*0164*/ 	.word	0x00000670
        /*0168*/ 	.word	0x000000ff
        /*016c*/ 	.word	0x00000048
        /*0170*/ 	.short	0x0100
        /*0172*/ 	.byte	0x04
	.zero		1


	//   ....[8]....
        /*0174*/ 	.word	0x00000680
        /*0178*/ 	.word	0x000000ff
        /*017c*/ 	.word	0x00000020
        /*0180*/ 	.short	0x0100
        /*0182*/ 	.byte	0x04
	.zero		1


	//   ....[9]....
        /*0184*/ 	.word	0x00000690
        /*0188*/ 	.word	0x000000ff
        /*018c*/ 	.word	0x00000050
        /*0190*/ 	.short	0x0100
        /*0192*/ 	.byte	0x04
	.zero		1


	//   ....[10]....
        /*0194*/ 	.word	0x000006a0
        /*0198*/ 	.word	0x000000ff
        /*019c*/ 	.word	0x00000028
        /*01a0*/ 	.short	0x0100
        /*01a2*/ 	.byte	0x04
	.zero		1


	//   ....[11]....
        /*01a4*/ 	.word	0x000006b0
        /*01a8*/ 	.word	0x000000ff
        /*01ac*/ 	.word	0x00000058
        /*01b0*/ 	.short	0x0100
        /*01b2*/ 	.byte	0x04
	.zero		1


	//   ....[12]....
        /*01b4*/ 	.word	0x000007e0
        /*01b8*/ 	.word	0x000000ff
        /*01bc*/ 	.word	0x00000060
        /*01c0*/ 	.short	0x0100
        /*01c2*/ 	.byte	0x04
	.zero		1


	//   ....[13]....
        /*01c4*/ 	.word	0x000007f0
        /*01c8*/ 	.word	0x000000ff
        /*01cc*/ 	.word	0x00000078
        /*01d0*/ 	.short	0x0100
        /*01d2*/ 	.byte	0x04
	.zero		1


	//   ....[14]....
        /*01d4*/ 	.word	0x00000800
        /*01d8*/ 	.word	0x000000ff
        /*01dc*/ 	.word	0x00000068
        /*01e0*/ 	.short	0x0100
        /*01e2*/ 	.byte	0x04
	.zero		1


	//   ....[15]....
        /*01e4*/ 	.word	0x00000810
        /*01e8*/ 	.word	0x000000ff
        /*01ec*/ 	.word	0x00000080
        /*01f0*/ 	.short	0x0100
        /*01f2*/ 	.byte	0x04
	.zero		1


	//   ....[16]....
        /*01f4*/ 	.word	0x00000820
        /*01f8*/ 	.word	0x000000ff
        /*01fc*/ 	.word	0x00000070
        /*0200*/ 	.short	0x0100
        /*0202*/ 	.byte	0x04
	.zero		1


	//   ....[17]....
        /*0204*/ 	.word	0x00000830
        /*0208*/ 	.word	0x000000ff
        /*020c*/ 	.word	0x00000088
        /*0210*/ 	.short	0x0100
        /*0212*/ 	.byte	0x04
	.zero		1


	//   ....[18]....
        /*0214*/ 	.word	0x00000920
        /*0218*/ 	.word	0x000000ff
        /*021c*/ 	.word	0x00000090
        /*0220*/ 	.short	0x0100
        /*0222*/ 	.byte	0x06
	.zero		1


	//   ....[19]....
        /*0224*/ 	.word	0x00000930
        /*0228*/ 	.word	0x000000ff
        /*022c*/ 	.word	0x00000098
        /*0230*/ 	.short	0x0100
        /*0232*/ 	.byte	0x06
	.zero		1


	//   ....[20]....
        /*0234*/ 	.word	0x00000a70
        /*0238*/ 	.word	0x000000ff
        /*023c*/ 	.word	0x000000a0
        /*0240*/ 	.short	0x0100
        /*0242*/ 	.byte	0x06
	.zero		1


	//   ....[21]....
        /*0244*/ 	.word	0x00000a80
        /*0248*/ 	.word	0x000000ff
        /*024c*/ 	.word	0x000000b0
        /*0250*/ 	.short	0x0100
        /*0252*/ 	.byte	0x06
	.zero		1


	//   ....[22]....
        /*0254*/ 	.word	0x00000a90
        /*0258*/ 	.word	0x000000ff
        /*025c*/ 	.word	0x000000a8
        /*0260*/ 	.short	0x0100
        /*0262*/ 	.byte	0x06
	.zero		1


	//   ....[23]....
        /*0264*/ 	.word	0x00000aa0
        /*0268*/ 	.word	0x000000ff
        /*026c*/ 	.word	0x000000b8
        /*0270*/ 	.short	0x0100
        /*0272*/ 	.byte	0x06
	.zero		1


	//   ....[24]....
        /*0274*/ 	.word	0x00000bd0
        /*0278*/ 	.word	0x000000ff
        /*027c*/ 	.word	0x000000c0
        /*0280*/ 	.short	0x0100
        /*0282*/ 	.byte	0x04
	.zero		1


	//   ....[25]....
        /*0284*/ 	.word	0x00000be0
        /*0288*/ 	.word	0x000000ff
        /*028c*/ 	.word	0x000000e0
        /*0290*/ 	.short	0x0100
        /*0292*/ 	.byte	0x04
	.zero		1


	//   ....[26]....
        /*0294*/ 	.word	0x00000bf0
        /*0298*/ 	.word	0x000000ff
        /*029c*/ 	.word	0x000000c8
        /*02a0*/ 	.short	0x0100
        /*02a2*/ 	.byte	0x04
	.zero		1


	//   ....[27]....
        /*02a4*/ 	.word	0x00000c00
        /*02a8*/ 	.word	0x000000ff
        /*02ac*/ 	.word	0x000000e8
        /*02b0*/ 	.short	0x0100
        /*02b2*/ 	.byte	0x04
	.zero		1


	//   ....[28]....
        /*02b4*/ 	.word	0x00000c10
        /*02b8*/ 	.word	0x000000ff
        /*02bc*/ 	.word	0x000000d0
        /*02c0*/ 	.short	0x0100
        /*02c2*/ 	.byte	0x04
	.zero		1


	//   ....[29]....
        /*02c4*/ 	.word	0x00000c20
        /*02c8*/ 	.word	0x000000ff
        /*02cc*/ 	.word	0x000000f0
        /*02d0*/ 	.short	0x0100
        /*02d2*/ 	.byte	0x04
	.zero		1


	//   ....[30]....
        /*02d4*/ 	.word	0x00000c30
        /*02d8*/ 	.word	0x000000ff
        /*02dc*/ 	.word	0x000000d8
        /*02e0*/ 	.short	0x0100
        /*02e2*/ 	.byte	0x04
	.zero		1


	//   ....[31]....
        /*02e4*/ 	.word	0x00000c40
        /*02e8*/ 	.word	0x000000ff
        /*02ec*/ 	.word	0x000000f8
        /*02f0*/ 	.short	0x0100
        /*02f2*/ 	.byte	0x04
	.zero		1


	//   ....[32]....
        /*02f4*/ 	.word	0x00000d30
        /*02f8*/ 	.word	0x000000ff
        /*02fc*/ 	.word	0x00000100
        /*0300*/ 	.short	0x0100
        /*0302*/ 	.byte	0x04
	.zero		1


	//   ....[33]....
        /*0304*/ 	.word	0x00000d40
        /*0308*/ 	.word	0x000000ff
        /*030c*/ 	.word	0x00000110
        /*0310*/ 	.short	0x0100
        /*0312*/ 	.byte	0x04
	.zero		1


	//   ....[34]....
        /*0314*/ 	.word	0x00000d50
        /*0318*/ 	.word	0x000000ff
        /*031c*/ 	.word	0x00000108
        /*0320*/ 	.short	0x0100
        /*0322*/ 	.byte	0x04
	.zero		1


	//   ....[35]....
        /*0324*/ 	.word	0x00000d60
        /*0328*/ 	.word	0x000000ff
        /*032c*/ 	.word	0x00000118
        /*0330*/ 	.short	0x0100
        /*0332*/ 	.byte	0x04
	.zero		1


	//   ....[36]....
        /*0334*/ 	.word	0x00001ad0
        /*0338*/ 	.word	0x00000000
        /*033c*/ 	.word	0x00000110
        /*0340*/ 	.short	0x010a
        /*0342*/ 	.byte	0xff
	.zero		1


	//   ....[37]....
        /*0344*/ 	.word	0x00001b00
        /*0348*/ 	.word	0x00000000
        /*034c*/ 	.word	0x00000100
        /*0350*/ 	.short	0x0101
        /*0352*/ 	.byte	0xff
	.zero		1


	//   ....[38]....
        /*0354*/ 	.word	0x00001be0
        /*0358*/ 	.word	0x000000ff
        /*035c*/ 	.word	0x00000030
        /*0360*/ 	.short	0x010a
        /*0362*/ 	.byte	0x04
	.zero		1


	//   ....[39]....
        /*0364*/ 	.word	0x00001c60
        /*0368*/ 	.word	0x000000ff
        /*036c*/ 	.word	0x00000030
        /*0370*/ 	.short	0x010a
        /*0372*/ 	.byte	0x21
	.zero		1


	//   ....[40]....
        /*0374*/ 	.word	0x00001da0
        /*0378*/ 	.word	0x000000ff
        /*037c*/ 	.word	0x00000030
        /*0380*/ 	.short	0x010a
        /*0382*/ 	.byte	0x04
	.zero		1


	//   ....[41]....
        /*0384*/ 	.word	0x00002060
        /*0388*/ 	.word	0x000000ff
        /*038c*/ 	.word	0x00000098
        /*0390*/ 	.short	0x0101
        /*0392*/ 	.byte	0x15
	.zero		1


	//   ....[42]....
        /*0394*/ 	.word	0x00002080
        /*0398*/ 	.word	0x000000ff
        /*039c*/ 	.word	0x00000030
        /*03a0*/ 	.short	0x010a
        /*03a2*/ 	.byte	0x04
	.zero		1


	//   ....[43]....
        /*03a4*/ 	.word	0x00002100
        /*03a8*/ 	.word	0x000000ff
        /*03ac*/ 	.word	0x00000030
        /*03b0*/ 	.short	0x010a
        /*03b2*/ 	.byte	0x21
	.zero		1


	//   ....[44]....
        /*03b4*/ 	.word	0x00002240
        /*03b8*/ 	.word	0x000000ff
        /*03bc*/ 	.word	0x00000030
        /*03c0*/ 	.short	0x010a
        /*03c2*/ 	.byte	0x04
	.zero		1


	//   ....[45]....
        /*03c4*/ 	.word	0x00002510
        /*03c8*/ 	.word	0x00000003
        /*03cc*/ 	.word	0x000000a0
        /*03d0*/ 	.short	0x010a
        /*03d2*/ 	.byte	0xff
	.zero		1


	//   ....[46]....
        /*03d4*/ 	.word	0x00002660
        /*03d8*/ 	.word	0x00000000
        /*03dc*/ 	.word	0x00000000
        /*03e0*/ 	.short	0x0101
        /*03e2*/ 	.byte	0xff
	.zero		1


	//   ....[47]....
        /*03e4*/ 	.word	0x00002c20
        /*03e8*/ 	.word	0x000000ff
        /*03ec*/ 	.word	0x00000000
        /*03f0*/ 	.short	0x010a
        /*03f2*/ 	.byte	0x04
	.zero		1


	//   ....[48]....
        /*03f4*/ 	.word	0x00002cb0
        /*03f8*/ 	.word	0x000000ff
        /*03fc*/ 	.word	0x00000000
        /*0400*/ 	.short	0x010a
        /*0402*/ 	.byte	0x05
	.zero		1


	//   ....[49]....
        /*0404*/ 	.word	0x00002d40
        /*0408*/ 	.word	0x000000ff
        /*040c*/ 	.word	0x00000000
        /*0410*/ 	.short	0x010a
        /*0412*/ 	.byte	0x05
	.zero		1


	//   ....[50]....
        /*0414*/ 	.word	0x00002dd0
        /*0418*/ 	.word	0x000000ff
        /*041c*/ 	.word	0x00000000
        /*0420*/ 	.short	0x010a
        /*0422*/ 	.byte	0x05
	.zero		1


	//   ....[51]....
        /*0424*/ 	.word	0x00002e60
        /*0428*/ 	.word	0x000000ff
        /*042c*/ 	.word	0x00000000
        /*0430*/ 	.short	0x010a
        /*0432*/ 	.byte	0x05
	.zero		1


	//   ....[52]....
        /*0434*/ 	.word	0x00002f00
        /*0438*/ 	.word	0x00000000
        /*043c*/ 	.word	0x00000000
        /*0440*/ 	.short	0x010a
        /*0442*/ 	.byte	0xff
	.zero		1


	//   ....[53]....
        /*0444*/ 	.word	0x00003020
        /*0448*/ 	.word	0x00000002
        /*044c*/ 	.word	0x00000100
        /*0450*/ 	.short	0x010a
        /*0452*/ 	.byte	0xff
	.zero		1


	//   ....[54]....
        /*0454*/ 	.word	0x00003090
        /*0458*/ 	.word	0x00000002
        /*045c*/ 	.word	0x00000000
        /*0460*/ 	.short	0x0101
        /*0462*/ 	.byte	0xff
	.zero		1


	//   ....[55]....
        /*0464*/ 	.word	0x000030b0
        /*0468*/ 	.word	0x000000ff
        /*046c*/ 	.word	0x000000b0
        /*0470*/ 	.short	0x010a
        /*0472*/ 	.byte	0x04
	.zero		1


	//   ....[56]....
        /*0474*/ 	.word	0x000031d0
        /*0478*/ 	.word	0x00000002
        /*047c*/ 	.word	0x000000a0
        /*0480*/ 	.short	0x010a
        /*0482*/ 	.byte	0xff
	.zero		1


	//   ....[57]....
        /*0484*/ 	.word	0x000032d0
        /*0488*/ 	.word	0x00000002
        /*048c*/ 	.word	0x00000000
        /*0490*/ 	.short	0x0101
        /*0492*/ 	.byte	0xff
	.zero		1


	//   ....[58]....
        /*0494*/ 	.word	0x00003360
        /*0498*/ 	.word	0x000000ff
        /*049c*/ 	.word	0x000000b0
        /*04a0*/ 	.short	0x0106
        /*04a2*/ 	.byte	0x04
	.zero		1


	//   ....[59]....
        /*04a4*/ 	.word	0x00003380
        /*04a8*/ 	.word	0x000000ff
        /*04ac*/ 	.word	0x000000b0
        /*04b0*/ 	.short	0x010a
        /*04b2*/ 	.byte	0x04
	.zero		1


	//   ....[60]....
        /*04b4*/ 	.word	0x00003410
        /*04b8*/ 	.word	0x000000ff
        /*04bc*/ 	.word	0x000000b0
        /*04c0*/ 	.short	0x0106
        /*04c2*/ 	.byte	0x07
	.zero		1


	//   ....[61]....
        /*04c4*/ 	.word	0x00003450
        /*04c8*/ 	.word	0x00000000
        /*04cc*/ 	.word	0x000000b0
        /*04d0*/ 	.short	0x010a
        /*04d2*/ 	.byte	0xff
	.zero		1


	//   ....[62]....
        /*04d4*/ 	.word	0x00003a20
        /*04d8*/ 	.word	0x00000000
        /*04dc*/ 	.word	0x000000a0
        /*04e0*/ 	.short	0x010a
        /*04e2*/ 	.byte	0xff
	.zero		1


	//   ....[63]....
        /*04e4*/ 	.word	0x00003b20
        /*04e8*/ 	.word	0x00000003
        /*04ec*/ 	.word	0x00000000
        /*04f0*/ 	.short	0x0101
        /*04f2*/ 	.byte	0xff
	.zero		1


	//   ....[64]....
        /*04f4*/ 	.word	0x00003b30
        /*04f8*/ 	.word	0x000000ff
        /*04fc*/ 	.word	0x00000000
        /*0500*/ 	.short	0x010a
        /*0502*/ 	.byte	0x04
	.zero		1


	//   ....[65]....
        /*0504*/ 	.word	0x00003bb0
        /*0508*/ 	.word	0x000000ff
        /*050c*/ 	.word	0x000000e0
        /*0510*/ 	.short	0x010a
        /*0512*/ 	.byte	0x2e
	.zero		1


	//   ....[66]....
        /*0514*/ 	.word	0x00003c90
        /*0518*/ 	.word	0x000000ff
        /*051c*/ 	.word	0x00000000
        /*0520*/ 	.short	0x010a
        /*0522*/ 	.byte	0x07
	.zero		1


	//   ....[67]....
        /*0524*/ 	.word	0x00003dd0
        /*0528*/ 	.word	0x000000ff
        /*052c*/ 	.word	0x00000000
        /*0530*/ 	.short	0x010a
        /*0532*/ 	.byte	0x04
	.zero		1


	//   ....[68]....
        /*0534*/ 	.word	0x000041a0
        /*0538*/ 	.word	0x000000ff
        /*053c*/ 	.word	0x00000000
        /*0540*/ 	.short	0x010a
        /*0542*/ 	.byte	0x04
	.zero		1


	//   ....[69]....
        /*0544*/ 	.word	0x00004230
        /*0548*/ 	.word	0x000000ff
        /*054c*/ 	.word	0x00000000
        /*0550*/ 	.short	0x010a
        /*0552*/ 	.byte	0x05
	.zero		1


	//   ....[70]....
        /*0554*/ 	.word	0x000042c0
        /*0558*/ 	.word	0x000000ff
        /*055c*/ 	.word	0x00000000
        /*0560*/ 	.short	0x010a
        /*0562*/ 	.byte	0x05
	.zero		1


	//   ....[71]....
        /*0564*/ 	.word	0x00004350
        /*0568*/ 	.word	0x000000ff
        /*056c*/ 	.word	0x00000000
        /*0570*/ 	.short	0x010a
        /*0572*/ 	.byte	0x04
	.zero		1


	//   ....[72]....
        /*0574*/ 	.word	0x000047e0
        /*0578*/ 	.word	0x0000000c
        /*057c*/ 	.word	0x000000a0
        /*0580*/ 	.short	0x010a
        /*0582*/ 	.byte	0xff
	.zero		1


	//   ....[73]....
        /*0584*/ 	.word	0x00004950
        /*0588*/ 	.word	0x00000000
        /*058c*/ 	.word	0x00000000
        /*0590*/ 	.short	0x0101
        /*0592*/ 	.byte	0xff
	.zero		1


	//   ....[74]....
        /*0594*/ 	.word	0x00004dd0
        /*0598*/ 	.word	0x000000ff
        /*059c*/ 	.word	0x00000098
        /*05a0*/ 	.short	0x010a
        /*05a2*/ 	.byte	0x18
	.zero		1


	//   ....[75]....
        /*05a4*/ 	.word	0x00004f90
        /*05a8*/ 	.word	0x000000ff
        /*05ac*/ 	.word	0x00000078
        /*05b0*/ 	.short	0x010a
        /*05b2*/ 	.byte	0x04
	.zero		1


	//   ....[76]....
        /*05b4*/ 	.word	0x00005160
        /*05b8*/ 	.word	0x000000ff
        /*05bc*/ 	.word	0x00000060
        /*05c0*/ 	.short	0x010b
        /*05c2*/ 	.byte	0x04
	.zero		1


	//   ....[77]....
        /*05c4*/ 	.word	0x00005170
        /*05c8*/ 	.word	0x000000ff
        /*05cc*/ 	.word	0x00000000
        /*05d0*/ 	.short	0x0101
        /*05d2*/ 	.byte	0x14
	.zero		1


	//   ....[78]....
        /*05d4*/ 	.word	0x00005180
        /*05d8*/ 	.word	0x000000ff
        /*05dc*/ 	.word	0x00000078
        /*05e0*/ 	.short	0x010a
        /*05e2*/ 	.byte	0x05
	.zero		1


	//   ....[79]....
        /*05e4*/ 	.word	0x00005370
        /*05e8*/ 	.word	0x000000ff
        /*05ec*/ 	.word	0x00000060
        /*05f0*/ 	.short	0x010b
        /*05f2*/ 	.byte	0x05
	.zero		1


	//   ....[80]....
        /*05f4*/ 	.word	0x00005380
        /*05f8*/ 	.word	0x000000ff
        /*05fc*/ 	.word	0x00000000
        /*0600*/ 	.short	0x0101
        /*0602*/ 	.byte	0x04
	.zero		1


	//   ....[81]....
        /*0604*/ 	.word	0x00005420
        /*0608*/ 	.word	0x000000ff
        /*060c*/ 	.word	0x00000000
        /*0610*/ 	.short	0x010a
        /*0612*/ 	.byte	0x04
	.zero		1


	//   ....[82]....
        /*0614*/ 	.word	0x000054b0
        /*0618*/ 	.word	0x000000ff
        /*061c*/ 	.word	0x00000000
        /*0620*/ 	.short	0x010a
        /*0622*/ 	.byte	0x05
	.zero		1


	//   ....[83]....
        /*0624*/ 	.word	0x00005550
        /*0628*/ 	.word	0x00000000
        /*062c*/ 	.word	0x00000000
        /*0630*/ 	.short	0x010a
        /*0632*/ 	.byte	0xff
	.zero		1


	//   ....[84]....
        /*0634*/ 	.word	0x000058b0
        /*0638*/ 	.word	0x00000000
        /*063c*/ 	.word	0x000000a0
        /*0640*/ 	.short	0x010a
        /*0642*/ 	.byte	0xff
	.zero		1


	//   ....[85]....
        /*0644*/ 	.word	0x00005980
        /*0648*/ 	.word	0x00000000
        /*064c*/ 	.word	0x00000000
        /*0650*/ 	.short	0x0101
        /*0652*/ 	.byte	0xff
	.zero		1


	//   ....[86]....
        /*0654*/ 	.word	0x00006570
        /*0658*/ 	.word	0x00000002
        /*065c*/ 	.word	0x00000060
        /*0660*/ 	.short	0x010a
        /*0662*/ 	.byte	0xff
	.zero		1


	//   ....[87]....
        /*0664*/ 	.word	0x000065a0
        /*0668*/ 	.word	0x00000049
        /*066c*/ 	.word	0x000000c0
        /*0670*/ 	.short	0x010a
        /*0672*/ 	.byte	0xff
	.zero		1


	//   ....[88]....
        /*0674*/ 	.word	0x00006690
        /*0678*/ 	.word	0x00000002
        /*067c*/ 	.word	0x00000060
        /*0680*/ 	.short	0x010a
        /*0682*/ 	.byte	0xff
	.zero		1


	//   ....[89]....
        /*0684*/ 	.word	0x000068c0
        /*0688*/ 	.word	0x00000049
        /*068c*/ 	.word	0x000000c0
        /*0690*/ 	.short	0x010a
        /*0692*/ 	.byte	0xff
	.zero		1


	//   ....[90]....
        /*0694*/ 	.word	0x00006f60
        /*0698*/ 	.word	0x00000000
        /*069c*/ 	.word	0x00000000
        /*06a0*/ 	.short	0x0101
        /*06a2*/ 	.byte	0xff
	.zero		1


	//   ....[91]....
        /*06a4*/ 	.word	0x00006f70
        /*06a8*/ 	.word	0x00000002
        /*06ac*/ 	.word	0x00000060
        /*06b0*/ 	.short	0x010a
        /*06b2*/ 	.byte	0xff
	.zero		1


	//   ....[92]....
        /*06b4*/ 	.word	0x00007040
        /*06b8*/ 	.word	0x00000002
        /*06bc*/ 	.word	0x00000060
        /*06c0*/ 	.short	0x010a
        /*06c2*/ 	.byte	0xff
	.zero		1


	//   ....[93]....
        /*06c4*/ 	.word	0x00007330
        /*06c8*/ 	.word	0x000000ff
        /*06cc*/ 	.word	0x00000000
        /*06d0*/ 	.short	0x0101
        /*06d2*/ 	.byte	0x04
	.zero		1


	//   ....[94]....
        /*06d4*/ 	.word	0x00007850
        /*06d8*/ 	.word	0x00000000
        /*06dc*/ 	.word	0x00000000
        /*06e0*/ 	.short	0x0101
        /*06e2*/ 	.byte	0xff
	.zero		1


	//   ....[95]....
        /*06e4*/ 	.word	0x00007b10
        /*06e8*/ 	.word	0x000000ff
        /*06ec*/ 	.word	0x00000000
        /*06f0*/ 	.short	0x0101
        /*06f2*/ 	.byte	0x06
	.zero		1


	//   ....[96]....
        /*06f4*/ 	.word	0x00007b30
        /*06f8*/ 	.word	0x00000000
        /*06fc*/ 	.word	0x00000110
        /*0700*/ 	.short	0x010a
        /*0702*/ 	.byte	0xff
	.zero		1


	//   ....[97]....
        /*0704*/ 	.word	0x00007b90
        /*0708*/ 	.word	0x00000000
        /*070c*/ 	.word	0x00000030
        /*0710*/ 	.short	0x010a
        /*0712*/ 	.byte	0xff
	.zero		1


	//   ....[98]....
        /*0714*/ 	.word	0x00007bf0
        /*0718*/ 	.word	0x00000000
        /*071c*/ 	.word	0x00000030
        /*0720*/ 	.short	0x010a
        /*0722*/ 	.byte	0xff
	.zero		1


	//   ....[99]....
        /*0724*/ 	.word	0x00007c40
        /*0728*/ 	.word	0x00000003
        /*072c*/ 	.word	0x000000a0
        /*0730*/ 	.short	0x010a
        /*0732*/ 	.byte	0xff
	.zero		1


	//   ....[100]....
        /*0734*/ 	.word	0x00007ca0
        /*0738*/ 	.word	0x00000000
        /*073c*/ 	.word	0x00000000
        /*0740*/ 	.short	0x010a
        /*0742*/ 	.byte	0xff
	.zero		1


	//   ....[101]....
        /*0744*/ 	.word	0x00007d00
        /*0748*/ 	.word	0x00000000
        /*074c*/ 	.word	0x00000000
        /*0750*/ 	.short	0x010a
        /*0752*/ 	.byte	0xff
	.zero		1


	//   ....[102]....
        /*0754*/ 	.word	0x00007d60
        /*0758*/ 	.word	0x00000000
        /*075c*/ 	.word	0x00000000
        /*0760*/ 	.short	0x010a
        /*0762*/ 	.byte	0xff
	.zero		1


	//   ....[103]....
        /*0764*/ 	.word	0x00007dc0
        /*0768*/ 	.word	0x00000000
        /*076c*/ 	.word	0x00000000
        /*0770*/ 	.short	0x010a
        /*0772*/ 	.byte	0xff
	.zero		1


	//   ....[104]....
        /*0774*/ 	.word	0x00007e20
        /*0778*/ 	.word	0x00000000
        /*077c*/ 	.word	0x00000000
        /*0780*/ 	.short	0x010a
        /*0782*/ 	.byte	0xff
	.zero		1


	//   ....[105]....
        /*0784*/ 	.word	0x00007e70
        /*0788*/ 	.word	0x00000002
        /*078c*/ 	.word	0x00000100
        /*0790*/ 	.short	0x010a
        /*0792*/ 	.byte	0xff
	.zero		1


	//   ....[106]....
        /*0794*/ 	.word	0x00007ed0
        /*0798*/ 	.word	0x00000002
        /*079c*/ 	.word	0x000000b0
        /*07a0*/ 	.short	0x010a
        /*07a2*/ 	.byte	0xff
	.zero		1


	//   ....[107]....
        /*07a4*/ 	.word	0x00007f20
        /*07a8*/ 	.word	0x00000002
        /*07ac*/ 	.word	0x000000a0
        /*07b0*/ 	.short	0x010a
        /*07b2*/ 	.byte	0xff
	.zero		1


	//   ....[108]....
        /*07b4*/ 	.word	0x00007f80
        /*07b8*/ 	.word	0x00000000
        /*07bc*/ 	.word	0x000000b0
        /*07c0*/ 	.short	0x010a
        /*07c2*/ 	.byte	0xff
	.zero		1


	//   ....[109]....
        /*07c4*/ 	.word	0x00007fd0
        /*07c8*/ 	.word	0x00000000
        /*07cc*/ 	.word	0x000000a0
        /*07d0*/ 	.short	0x010a
        /*07d2*/ 	.byte	0xff
	.zero		1


	//   ....[110]....
        /*07d4*/ 	.word	0x00008030
        /*07d8*/ 	.word	0x00000002
        /*07dc*/ 	.word	0x000000e0
        /*07e0*/ 	.short	0x010a
        /*07e2*/ 	.byte	0xff
	.zero		1


	//   ....[111]....
        /*07e4*/ 	.word	0x00008090
        /*07e8*/ 	.word	0x00000000
        /*07ec*/ 	.word	0x00000000
        /*07f0*/ 	.short	0x010a
        /*07f2*/ 	.byte	0xff
	.zero		1


	//   ....[112]....
        /*07f4*/ 	.word	0x000080f0
        /*07f8*/ 	.word	0x00000000
        /*07fc*/ 	.word	0x00000000
        /*0800*/ 	.short	0x010a
        /*0802*/ 	.byte	0xff
	.zero		1


	//   ....[113]....
        /*0804*/ 	.word	0x00008150
        /*0808*/ 	.word	0x00000000
        /*080c*/ 	.word	0x00000000
        /*0810*/ 	.short	0x010a
        /*0812*/ 	.byte	0xff
	.zero		1


	//   ....[114]....
        /*0814*/ 	.word	0x000081b0
        /*0818*/ 	.word	0x00000000
        /*081c*/ 	.word	0x00000000
        /*0820*/ 	.short	0x010a
        /*0822*/ 	.byte	0xff
	.zero		1


	//   ....[115]....
        /*0824*/ 	.word	0x00008210
        /*0828*/ 	.word	0x00000000
        /*082c*/ 	.word	0x00000000
        /*0830*/ 	.short	0x010a
        /*0832*/ 	.byte	0xff
	.zero		1


	//   ....[116]....
        /*0834*/ 	.word	0x00008260
        /*0838*/ 	.word	0x0000000c
        /*083c*/ 	.word	0x000000a0
        /*0840*/ 	.short	0x010a
        /*0842*/ 	.byte	0xff
	.zero		1


	//   ....[117]....
        /*0844*/ 	.word	0x000082c0
        /*0848*/ 	.word	0x00000000
        /*084c*/ 	.word	0x00000098
        /*0850*/ 	.short	0x010a
        /*0852*/ 	.byte	0xff
	.zero		1


	//   ....[118]....
        /*0854*/ 	.word	0x00008320
        /*0858*/ 	.word	0x00000000
        /*085c*/ 	.word	0x00000078
        /*0860*/ 	.short	0x010a
        /*0862*/ 	.byte	0xff
	.zero		1


	//   ....[119]....
        /*0864*/ 	.word	0x00008380
        /*0868*/ 	.word	0x00000006
        /*086c*/ 	.word	0x00000078
        /*0870*/ 	.short	0x010a
        /*0872*/ 	.byte	0xff
	.zero		1


	//   ....[120]....
        /*0874*/ 	.word	0x000083e0
        /*0878*/ 	.word	0x00000000
        /*087c*/ 	.word	0x00000000
        /*0880*/ 	.short	0x010a
        /*0882*/ 	.byte	0xff
	.zero		1


	//   ....[121]....
        /*0884*/ 	.word	0x00008440
        /*0888*/ 	.word	0x00000000
        /*088c*/ 	.word	0x00000000
        /*0890*/ 	.short	0x010a
        /*0892*/ 	.byte	0xff
	.zero		1


	//   ....[122]....
        /*0894*/ 	.word	0x00008490
        /*0898*/ 	.word	0x00000000
        /*089c*/ 	.word	0x000000a0
        /*08a0*/ 	.short	0x010a
        /*08a2*/ 	.byte	0xff
	.zero		1


	//   ....[123]....
        /*08a4*/ 	.word	0x000084e0
        /*08a8*/ 	.word	0x00000002
        /*08ac*/ 	.word	0x00000060
        /*08b0*/ 	.short	0x010a
        /*08b2*/ 	.byte	0xff
	.zero		1


	//   ....[124]....
        /*08b4*/ 	.word	0x00008530
        /*08b8*/ 	.word	0x00000049
        /*08bc*/ 	.word	0x000000c0
        /*08c0*/ 	.short	0x010a
        /*08c2*/ 	.byte	0xff
	.zero		1


	//   ....[125]....
        /*08c4*/ 	.word	0x00008580
        /*08c8*/ 	.word	0x00000002
        /*08cc*/ 	.word	0x00000060
        /*08d0*/ 	.short	0x010a
        /*08d2*/ 	.byte	0xff
	.zero		1


	//----- nvinfo : EIATTR_NUM_MBARRIERS
	.align		4
.L_47:
        /*08d4*/ 	.byte	0x03, 0x38
        /*08d6*/ 	.short	0x0024


	//----- nvinfo : EIATTR_EXIT_INSTR_OFFSETS
	.align		4
        /*08d8*/ 	.byte	0x04, 0x1c
        /*08da*/ 	.short	(.L_49 - .L_48)


	//   ....[0]....
.L_48:
        /*08dc*/ 	.word	0x00002f30


	//   ....[1]....
        /*08e0*/ 	.word	0x00003420


	//   ....[2]....
        /*08e4*/ 	.word	0x00003480


	//   ....[3]....
        /*08e8*/ 	.word	0x000045b0


	//   ....[4]....
        /*08ec*/ 	.word	0x00005580


	//   ....[5]....
        /*08f0*/ 	.word	0x000055c0


	//   ....[6]....
        /*08f4*/ 	.word	0x00007a10


	//   ....[7]....
        /*08f8*/ 	.word	0x00007a80


	//   ....[8]....
        /*08fc*/ 	.word	0x00007ab0


	//   ....[9]....
        /*0900*/ 	.word	0x00007b20


	//----- nvinfo : EIATTR_MAX_THREADS
	.align		4
.L_49:
        /*0904*/ 	.byte	0x04, 0x05
        /*0906*/ 	.short	(.L_51 - .L_50)
.L_50:
        /*0908*/ 	.word	0x00000100
        /*090c*/ 	.word	0x00000001
        /*0910*/ 	.word	0x00000001


	//----- nvinfo : EIATTR_CRS_STACK_SIZE
	.align		4
.L_51:
        /*0914*/ 	.byte	0x04, 0x1e
        /*0916*/ 	.short	(.L_53 - .L_52)
.L_52:
        /*0918*/ 	.word	0x00000000


	//----- nvinfo : EIATTR_CBANK_PARAM_SIZE
	.align		4
.L_53:
        /*091c*/ 	.byte	0x03, 0x19
        /*091e*/ 	.short	0x0800


	//----- nvinfo : EIATTR_PARAM_CBANK
	.align		4
        /*0920*/ 	.byte	0x04, 0x0a
        /*0922*/ 	.short	(.L_55 - .L_54)
	.align		4
.L_54:
        /*0924*/ 	.word	index@(.nv.constant0._ZN7cutlass13device_kernelINS_4gemm6kernel13GemmUniversalIN4cute5tupleIJiiiiEEENS1_10collective13CollectiveMmaINS1_35MainloopSm100TmaUmmaWarpSpecializedILi6ELi2ELi4ENS5_IJNS4_1CILi2EEENSA_ILi4EEENSA_ILi1EEEEEEEENS5_IJNSA_ILi64EEESG_SG_EEEfNS5_IJlSD_lEEEfSI_NS4_8TiledMMAINS4_8MMA_AtomIJNS4_17SM100_MMA_TF32_SSINS_10tfloat32_tESM_fLi64ELi64ELNS4_4UMMA5MajorE0ELSO_0ELNSN_7ScaleInE0ELSP_0EEEEEENS4_6LayoutINS5_IJSD_SD_SD_EEENS5_IJNSA_ILi0EEESU_SU_EEEEENS5_IJNS4_10UnderscoreESX_SX_EEEEENS4_23SM90_TMA_LOAD_MULTICASTENS4_14ComposedLayoutINS4_7SwizzleILi3ELi4ELi3EEENS4_18smem_ptr_flag_bitsILi32EEENSS_INS5_IJNSA_ILi8EEENSA_ILi32EEEEEENS5_IJS17_SD_EEEEEEEvNS4_8identityES10_S1B_vS1C_EENS_8epilogue10collective18CollectiveEpilogueINS1E_23Sm100TmaWarpSpecializedILi3ELi2ELi16ELb1ELb0EEEJSH_NS5_IJNSS_ISG_SD_EENSS_IS17_SD_EEEEEfSI_fSI_NS1E_6fusion15FusionCallbacksIS1I_NS1M_17LinearCombinationIffffLNS_15FloatRoundStyleE2EEESH_S1L_JEEENS4_5SM1004TMEM4LOAD26SM100_TMEM_LOAD_16dp128b8xENS4_13SM90_TMA_LOADES1B_NS4_17SM75_U32x4_LDSM_NENS4_14SM90_TMA_STOREES1B_NS4_17SM90_U32x4_STSM_NENS4_39AutoVectorizingCopyWithAssumedAlignmentILi128EEEEEEvvEEEEvNT_6ParamsE)
        /*0928*/ 	.short	0x0380
        /*092a*/ 	.short	0x0800


	//----- nvinfo : EIATTR_SW_WAR
	.align		4
.L_55:
        /*092c*/ 	.byte	0x04, 0x36
        /*092e*/ 	.short	(.L_57 - .L_56)
.L_56:
        /*0930*/ 	.word	0x00000008
.L_57:


//--------------------- .nv.callgraph             --------------------------
	.section	.nv.callgraph,"",@"SHT_CUDA_CALLGRAPH"
	.align	4
	.sectionentsize	8
	.align		4
        /*0000*/ 	.word	0x00000000
	.align		4
        /*0004*/ 	.word	0xffffffff
	.align		4
        /*0008*/ 	.word	index@(_ZN7cutlass13device_kernelINS_4gemm6kernel13GemmUniversalIN4cute5tupleIJiiiiEEENS1_10collective13CollectiveMmaINS1_35MainloopSm100TmaUmmaWarpSpecializedILi6ELi2ELi4ENS5_IJNS4_1CILi2EEENSA_ILi4EEENSA_ILi1EEEEEEEENS5_IJNSA_ILi64EEESG_SG_EEEfNS5_IJlSD_lEEEfSI_NS4_8TiledMMAINS4_8MMA_AtomIJNS4_17SM100_MMA_TF32_SSINS_10tfloat32_tESM_fLi64ELi64ELNS4_4UMMA5MajorE0ELSO_0ELNSN_7ScaleInE0ELSP_0EEEEEENS4_6LayoutINS5_IJSD_SD_SD_EEENS5_IJNSA_ILi0EEESU_SU_EEEEENS5_IJNS4_10UnderscoreESX_SX_EEEEENS4_23SM90_TMA_LOAD_MULTICASTENS4_14ComposedLayoutINS4_7SwizzleILi3ELi4ELi3EEENS4_18smem_ptr_flag_bitsILi32EEENSS_INS5_IJNSA_ILi8EEENSA_ILi32EEEEEENS5_IJS17_SD_EEEEEEEvNS4_8identityES10_S1B_vS1C_EENS_8epilogue10collective18CollectiveEpilogueINS1E_23Sm100TmaWarpSpecializedILi3ELi2ELi16ELb1ELb0EEEJSH_NS5_IJNSS_ISG_SD_EENSS_IS17_SD_EEEEEfSI_fSI_NS1E_6fusion15FusionCallbacksIS1I_NS1M_17LinearCombinationIffffLNS_15FloatRoundStyleE2EEESH_S1L_JEEENS4_5SM1004TMEM4LOAD26SM100_TMEM_LOAD_16dp128b8xENS4_13SM90_TMA_LOADES1B_NS4_17SM75_U32x4_LDSM_NENS4_14SM90_TMA_STOREES1B_NS4_17SM90_U32x4_STSM_NENS4_39AutoVectorizingCopyWithAssumedAlignmentILi128EEEEEEvvEEEEvNT_6ParamsE)
	.align		4
        /*000c*/ 	.word	index@(__assertfail)
	.align		4
        /*0010*/ 	.word	0x00000000
	.align		4
        /*0014*/ 	.word	0xfffffffe
	.align		4
        /*0018*/ 	.word	0x00000000
	.align		4
        /*001c*/ 	.word	0xfffffffd
	.align		4
        /*0020*/ 	.word	0x00000000
	.align		4
        /*0024*/ 	.word	0xfffffffc


//--------------------- .nv.constant4             --------------------------
	.section	.nv.constant4,"a",@progbits
	.align	8
	.align		8
.nv.constant4:
        /*0000*/ 	.dword	__assertfail
	.align		8
        /*0008*/ 	.dword	__unnamed_1
	.align		8
        /*0010*/ 	.dword	__unnamed_2
	.align		8
        /*0018*/ 	.dword	_ZN40_INTERNAL_ff290882_4_k_cu_bdc800f9_257594cuda3std3__45__cpo5beginE
	.align		8
        /*0020*/ 	.dword	_ZN40_INTERNAL_ff290882_4_k_cu_bdc800f9_257594cuda3std3__45__cpo3endE
	.align		8
        /*0028*/ 	.dword	_ZN40_INTERNAL_ff290882_4_k_cu_bdc800f9_257594cuda3std3__45__cpo6cbeginE
	.align		8
        /*0030*/ 	.dword	_ZN40_INTERNAL_ff290882_4_k_cu_bdc800f9_257594cuda3std3__45__cpo4cendE
	.align		8
        /*0038*/ 	.dword	_ZN40_INTERNAL_ff290882_4_k_cu_bdc800f9_257594cuda3std3__442_GLOBAL__N__ff290882_4_k_cu_bdc800f9_257596ignoreE
	.align		8
        /*0040*/ 	.dword	_ZN40_INTERNAL_ff290882_4_k_cu_bdc800f9_257594cuda3std3__419piecewise_constructE
	.align		8
        /*0048*/ 	.dword	_ZN40_INTERNAL_ff290882_4_k_cu_bdc800f9_257594cuda3std3__48in_placeE
	.align		8
        /*0050*/ 	.dword	_ZN40_INTERNAL_ff290882_4_k_cu_bdc800f9_257594cuda3std6ranges3__45__cpo4swapE
	.align		8
        /*0058*/ 	.dword	_ZN40_INTERNAL_ff290882_4_k_cu_bdc800f9_257594cuda3std6ranges3__45__cpo9iter_moveE
	.align		8
        /*0060*/ 	.dword	_ZN40_INTERNAL_ff290882_4_k_cu_bdc800f9_257594cute7productE
	.align		8
        /*0068*/ 	.dword	_ZN40_INTERNAL_ff290882_4_k_cu_bdc800f9_257594cute1_E
	.align		8
        /*0070*/ 	.dword	$str$25
	.align		8
        /*0078*/ 	.dword	$str$26
	.align		8
        /*0080*/ 	.dword	$str$27
	.align		8
        /*0088*/ 	.dword	$str$28


//--------------------- .text._ZN7cutlass13device_kernelINS_4gemm6kernel13GemmUniversalIN4cute5tupleIJiiiiEEENS1_10collective13CollectiveMmaINS1_35MainloopSm100TmaUmmaWarpSpecializedILi6ELi2ELi4ENS5_IJNS4_1CILi2EEENSA_ILi4EEENSA_ILi1EEEEEEEENS5_IJNSA_ILi64EEESG_SG_EEEfNS5_IJlSD_lEEEfSI_NS4_8TiledMMAINS4_8MMA_AtomIJNS4_17SM100_MMA_TF32_SSINS_10tfloat32_tESM_fLi64ELi64ELNS4_4UMMA5MajorE0ELSO_0ELNSN_7ScaleInE0ELSP_0EEEEEENS4_6LayoutINS5_IJSD_SD_SD_EEENS5_IJNSA_ILi0EEESU_SU_EEEEENS5_IJNS4_10UnderscoreESX_SX_EEEEENS4_23SM90_TMA_LOAD_MULTICASTENS4_14ComposedLayoutINS4_7SwizzleILi3ELi4ELi3EEENS4_18smem_ptr_flag_bitsILi32EEENSS_INS5_IJNSA_ILi8EEENSA_ILi32EEEEEENS5_IJS17_SD_EEEEEEEvNS4_8identityES10_S1B_vS1C_EENS_8epilogue10collective18CollectiveEpilogueINS1E_23Sm100TmaWarpSpecializedILi3ELi2ELi16ELb1ELb0EEEJSH_NS5_IJNSS_ISG_SD_EENSS_IS17_SD_EEEEEfSI_fSI_NS1E_6fusion15FusionCallbacksIS1I_NS1M_17LinearCombinationIffffLNS_15FloatRoundStyleE2EEESH_S1L_JEEENS4_5SM1004TMEM4LOAD26SM100_TMEM_LOAD_16dp128b8xENS4_13SM90_TMA_LOADES1B_NS4_17SM75_U32x4_LDSM_NENS4_14SM90_TMA_STOREES1B_NS4_17SM90_U32x4_STSM_NENS4_39AutoVectorizingCopyWithAssumedAlignmentILi128EEEEEEvvEEEEvNT_6ParamsE --------------------------
	.section	.text._ZN7cutlass13device_kernelINS_4gemm6kernel13GemmUniversalIN4cute5tupleIJiiiiEEENS1_10collective13CollectiveMmaINS1_35MainloopSm100TmaUmmaWarpSpecializedILi6ELi2ELi4ENS5_IJNS4_1CILi2EEENSA_ILi4EEENSA_ILi1EEEEEEEENS5_IJNSA_ILi64EEESG_SG_EEEfNS5_IJlSD_lEEEfSI_NS4_8TiledMMAINS4_8MMA_AtomIJNS4_17SM100_MMA_TF32_SSINS_10tfloat32_tESM_fLi64ELi64ELNS4_4UMMA5MajorE0ELSO_0ELNSN_7ScaleInE0ELSP_0EEEEEENS4_6LayoutINS5_IJSD_SD_SD_EEENS5_IJNSA_ILi0EEESU_SU_EEEEENS5_IJNS4_10UnderscoreESX_SX_EEEEENS4_23SM90_TMA_LOAD_MULTICASTENS4_14ComposedLayoutINS4_7SwizzleILi3ELi4ELi3EEENS4_18smem_ptr_flag_bitsILi32EEENSS_INS5_IJNSA_ILi8EEENSA_ILi32EEEEEENS5_IJS17_SD_EEEEEEEvNS4_8identityES10_S1B_vS1C_EENS_8epilogue10collective18CollectiveEpilogueINS1E_23Sm100TmaWarpSpecializedILi3ELi2ELi16ELb1ELb0EEEJSH_NS5_IJNSS_ISG_SD_EENSS_IS17_SD_EEEEEfSI_fSI_NS1E_6fusion15FusionCallbacksIS1I_NS1M_17LinearCombinationIffffLNS_15FloatRoundStyleE2EEESH_S1L_JEEENS4_5SM1004TMEM4LOAD26SM100_TMEM_LOAD_16dp128b8xENS4_13SM90_TMA_LOADES1B_NS4_17SM75_U32x4_LDSM_NENS4_14SM90_TMA_STOREES1B_NS4_17SM90_U32x4_STSM_NENS4_39AutoVectorizingCopyWithAssumedAlignmentILi128EEEEEEvvEEEEvNT_6ParamsE,"ax",@progbits
	.align	128
.text._ZN7cutlass13device_kernelINS_4gemm6kernel13GemmUniversalIN4cute5tupleIJiiiiEEENS1_10collective13CollectiveMmaINS1_35MainloopSm100TmaUmmaWarpSpecializedILi6ELi2ELi4ENS5_IJNS4_1CILi2EEENSA_ILi4EEENSA_ILi1EEEEEEEENS5_IJNSA_ILi64EEESG_SG_EEEfNS5_IJlSD_lEEEfSI_NS4_8TiledMMAINS4_8MMA_AtomIJNS4_17SM100_MMA_TF32_SSINS_10tfloat32_tESM_fLi64ELi64ELNS4_4UMMA5MajorE0ELSO_0ELNSN_7ScaleInE0ELSP_0EEEEEENS4_6LayoutINS5_IJSD_SD_SD_EEENS5_IJNSA_ILi0EEESU_SU_EEEEENS5_IJNS4_10UnderscoreESX_SX_EEEEENS4_23SM90_TMA_LOAD_MULTICASTENS4_14ComposedLayoutINS4_7SwizzleILi3ELi4ELi3EEENS4_18smem_ptr_flag_bitsILi32EEENSS_INS5_IJNSA_ILi8EEENSA_ILi32EEEEEENS5_IJS17_SD_EEEEEEEvNS4_8identityES10_S1B_vS1C_EENS_8epilogue10collective18CollectiveEpilogueINS1E_23Sm100TmaWarpSpecializedILi3ELi2ELi16ELb1ELb0EEEJSH_NS5_IJNSS_ISG_SD_EENSS_IS17_SD_EEEEEfSI_fSI_NS1E_6fusion15FusionCallbacksIS1I_NS1M_17LinearCombinationIffffLNS_15FloatRoundStyleE2EEESH_S1L_JEEENS4_5SM1004TMEM4LOAD26SM100_TMEM_LOAD_16dp128b8xENS4_13SM90_TMA_LOADES1B_NS4_17SM75_U32x4_LDSM_NENS4_14SM90_TMA_STOREES1B_NS4_17SM90_U32x4_STSM_NENS4_39AutoVectorizingCopyWithAssumedAlignmentILi128EEEEEEvvEEEEvNT_6ParamsE:
        .type           _ZN7cutlass13device_kernelINS_4gemm6kernel13GemmUniversalIN4cute5tupleIJiiiiEEENS1_10collective13CollectiveMmaINS1_35MainloopSm100TmaUmmaWarpSpecializedILi6ELi2ELi4ENS5_IJNS4_1CILi2EEENSA_ILi4EEENSA_ILi1EEEEEEEENS5_IJNSA_ILi64EEESG_SG_EEEfNS5_IJlSD_lEEEfSI_NS4_8TiledMMAINS4_8MMA_AtomIJNS4_17SM100_MMA_TF32_SSINS_10tfloat32_tESM_fLi64ELi64ELNS4_4UMMA5MajorE0ELSO_0ELNSN_7ScaleInE0ELSP_0EEEEEENS4_6LayoutINS5_IJSD_SD_SD_EEENS5_IJNSA_ILi0EEESU_SU_EEEEENS5_IJNS4_10UnderscoreESX_SX_EEEEENS4_23SM90_TMA_LOAD_MULTICASTENS4_14ComposedLayoutINS4_7SwizzleILi3ELi4ELi3EEENS4_18smem_ptr_flag_bitsILi32EEENSS_INS5_IJNSA_ILi8EEENSA_ILi32EEEEEENS5_IJS17_SD_EEEEEEEvNS4_8identityES10_S1B_vS1C_EENS_8epilogue10collective18CollectiveEpilogueINS1E_23Sm100TmaWarpSpecializedILi3ELi2ELi16ELb1ELb0EEEJSH_NS5_IJNSS_ISG_SD_EENSS_IS17_SD_EEEEEfSI_fSI_NS1E_6fusion15FusionCallbacksIS1I_NS1M_17LinearCombinationIffffLNS_15FloatRoundStyleE2EEESH_S1L_JEEENS4_5SM1004TMEM4LOAD26SM100_TMEM_LOAD_16dp128b8xENS4_13SM90_TMA_LOADES1B_NS4_17SM75_U32x4_LDSM_NENS4_14SM90_TMA_STOREES1B_NS4_17SM90_U32x4_STSM_NENS4_39AutoVectorizingCopyWithAssumedAlignmentILi128EEEEEEvvEEEEvNT_6ParamsE,@function
        .size           _ZN7cutlass13device_kernelINS_4gemm6kernel13GemmUniversalIN4cute5tupleIJiiiiEEENS1_10collective13CollectiveMmaINS1_35MainloopSm100TmaUmmaWarpSpecializedILi6ELi2ELi4ENS5_IJNS4_1CILi2EEENSA_ILi4EEENSA_ILi1EEEEEEEENS5_IJNSA_ILi64EEESG_SG_EEEfNS5_IJlSD_lEEEfSI_NS4_8TiledMMAINS4_8MMA_AtomIJNS4_17SM100_MMA_TF32_SSINS_10tfloat32_tESM_fLi64ELi64ELNS4_4UMMA5MajorE0ELSO_0ELNSN_7ScaleInE0ELSP_0EEEEEENS4_6LayoutINS5_IJSD_SD_SD_EEENS5_IJNSA_ILi0EEESU_SU_EEEEENS5_IJNS4_10UnderscoreESX_SX_EEEEENS4_23SM90_TMA_LOAD_MULTICASTENS4_14ComposedLayoutINS4_7SwizzleILi3ELi4ELi3EEENS4_18smem_ptr_flag_bitsILi32EEENSS_INS5_IJNSA_ILi8EEENSA_ILi32EEEEEENS5_IJS17_SD_EEEEEEEvNS4_8identityES10_S1B_vS1C_EENS_8epilogue10collective18CollectiveEpilogueINS1E_23Sm100TmaWarpSpecializedILi3ELi2ELi16ELb1ELb0EEEJSH_NS5_IJNSS_ISG_SD_EENSS_IS17_SD_EEEEEfSI_fSI_NS1E_6fusion15FusionCallbacksIS1I_NS1M_17LinearCombinationIffffLNS_15FloatRoundStyleE2EEESH_S1L_JEEENS4_5SM1004TMEM4LOAD26SM100_TMEM_LOAD_16dp128b8xENS4_13SM90_TMA_LOADES1B_NS4_17SM75_U32x4_LDSM_NENS4_14SM90_TMA_STOREES1B_NS4_17SM90_U32x4_STSM_NENS4_39AutoVectorizingCopyWithAssumedAlignmentILi128EEEEEEvvEEEEvNT_6ParamsE,(.L_x_171 - _ZN7cutlass13device_kernelINS_4gemm6kernel13GemmUniversalIN4cute5tupleIJiiiiEEENS1_10collective13CollectiveMmaINS1_35MainloopSm100TmaUmmaWarpSpecializedILi6ELi2ELi4ENS5_IJNS4_1CILi2EEENSA_ILi4EEENSA_ILi1EEEEEEEENS5_IJNSA_ILi64EEESG_SG_EEEfNS5_IJlSD_lEEEfSI_NS4_8TiledMMAINS4_8MMA_AtomIJNS4_17SM100_MMA_TF32_SSINS_10tfloat32_tESM_fLi64ELi64ELNS4_4UMMA5MajorE0ELSO_0ELNSN_7ScaleInE0ELSP_0EEEEEENS4_6LayoutINS5_IJSD_SD_SD_EEENS5_IJNSA_ILi0EEESU_SU_EEEEENS5_IJNS4_10UnderscoreESX_SX_EEEEENS4_23SM90_TMA_LOAD_MULTICASTENS4_14ComposedLayoutINS4_7SwizzleILi3ELi4ELi3EEENS4_18smem_ptr_flag_bitsILi32EEENSS_INS5_IJNSA_ILi8EEENSA_ILi32EEEEEENS5_IJS17_SD_EEEEEEEvNS4_8identityES10_S1B_vS1C_EENS_8epilogue10collective18CollectiveEpilogueINS1E_23Sm100TmaWarpSpecializedILi3ELi2ELi16ELb1ELb0EEEJSH_NS5_IJNSS_ISG_SD_EENSS_IS17_SD_EEEEEfSI_fSI_NS1E_6fusion15FusionCallbacksIS1I_NS1M_17LinearCombinationIffffLNS_15FloatRoundStyleE2EEESH_S1L_JEEENS4_5SM1004TMEM4LOAD26SM100_TMEM_LOAD_16dp128b8xENS4_13SM90_TMA_LOADES1B_NS4_17SM75_U32x4_LDSM_NENS4_14SM90_TMA_STOREES1B_NS4_17SM90_U32x4_STSM_NENS4_39AutoVectorizingCopyWithAssumedAlignmentILi128EEEEEEvvEEEEvNT_6ParamsE)
        .other          _ZN7cutlass13device_kernelINS_4gemm6kernel13GemmUniversalIN4cute5tupleIJiiiiEEENS1_10collective13CollectiveMmaINS1_35MainloopSm100TmaUmmaWarpSpecializedILi6ELi2ELi4ENS5_IJNS4_1CILi2EEENSA_ILi4EEENSA_ILi1EEEEEEEENS5_IJNSA_ILi64EEESG_SG_EEEfNS5_IJlSD_lEEEfSI_NS4_8TiledMMAINS4_8MMA_AtomIJNS4_17SM100_MMA_TF32_SSINS_10tfloat32_tESM_fLi64ELi64ELNS4_4UMMA5MajorE0ELSO_0ELNSN_7ScaleInE0ELSP_0EEEEEENS4_6LayoutINS5_IJSD_SD_SD_EEENS5_IJNSA_ILi0EEESU_SU_EEEEENS5_IJNS4_10UnderscoreESX_SX_EEEEENS4_23SM90_TMA_LOAD_MULTICASTENS4_14ComposedLayoutINS4_7SwizzleILi3ELi4ELi3EEENS4_18smem_ptr_flag_bitsILi32EEENSS_INS5_IJNSA_ILi8EEENSA_ILi32EEEEEENS5_IJS17_SD_EEEEEEEvNS4_8identityES10_S1B_vS1C_EENS_8epilogue10collective18CollectiveEpilogueINS1E_23Sm100TmaWarpSpecializedILi3ELi2ELi16ELb1ELb0EEEJSH_NS5_IJNSS_ISG_SD_EENSS_IS17_SD_EEEEEfSI_fSI_NS1E_6fusion15FusionCallbacksIS1I_NS1M_17LinearCombinationIffffLNS_15FloatRoundStyleE2EEESH_S1L_JEEENS4_5SM1004TMEM4LOAD26SM100_TMEM_LOAD_16dp128b8xENS4_13SM90_TMA_LOADES1B_NS4_17SM75_U32x4_LDSM_NENS4_14SM90_TMA_STOREES1B_NS4_17SM90_U32x4_STSM_NENS4_39AutoVectorizingCopyWithAssumedAlignmentILi128EEEEEEvvEEEEvNT_6ParamsE,@"STO_CUDA_ENTRY STV_DEFAULT"
_ZN7cutlass13device_kernelINS_4gemm6kernel13GemmUniversalIN4cute5tupleIJiiiiEEENS1_10collective13CollectiveMmaINS1_35MainloopSm100TmaUmmaWarpSpecializedILi6ELi2ELi4ENS5_IJNS4_1CILi2EEENSA_ILi4EEENSA_ILi1EEEEEEEENS5_IJNSA_ILi64EEESG_SG_EEEfNS5_IJlSD_lEEEfSI_NS4_8TiledMMAINS4_8MMA_AtomIJNS4_17SM100_MMA_TF32_SSINS_10tfloat32_tESM_fLi64ELi64ELNS4_4UMMA5MajorE0ELSO_0ELNSN_7ScaleInE0ELSP_0EEEEEENS4_6LayoutINS5_IJSD_SD_SD_EEENS5_IJNSA_ILi0EEESU_SU_EEEEENS5_IJNS4_10UnderscoreESX_SX_EEEEENS4_23SM90_TMA_LOAD_MULTICASTENS4_14ComposedLayoutINS4_7SwizzleILi3ELi4ELi3EEENS4_18smem_ptr_flag_bitsILi32EEENSS_INS5_IJNSA_ILi8EEENSA_ILi32EEEEEENS5_IJS17_SD_EEEEEEEvNS4_8identityES10_S1B_vS1C_EENS_8epilogue10collective18CollectiveEpilogueINS1E_23Sm100TmaWarpSpecializedILi3ELi2ELi16ELb1ELb0EEEJSH_NS5_IJNSS_ISG_SD_EENSS_IS17_SD_EEEEEfSI_fSI_NS1E_6fusion15FusionCallbacksIS1I_NS1M_17LinearCombinationIffffLNS_15FloatRoundStyleE2EEESH_S1L_JEEENS4_5SM1004TMEM4LOAD26SM100_TMEM_LOAD_16dp128b8xENS4_13SM90_TMA_LOADES1B_NS4_17SM75_U32x4_LDSM_NENS4_14SM90_TMA_STOREES1B_NS4_17SM90_U32x4_STSM_NENS4_39AutoVectorizingCopyWithAssumedAlignmentILi128EEEEEEvvEEEEvNT_6ParamsE:
[----:B------:R-:W1:Y:S01]  /*0000*/  LDC R1, c[0x0][0x37c] ;  /* 0x0000df00ff017b82 */ /* 0x000e620000000800 */
[----:B------:R-:W2:Y:S01]  /*0010*/  S2R R66, SR_TID.X ;  /* 0x0000000000427919 */ /* 0x000ea20000002100 */
[----:B------:R-:W3:Y:S01]  /*0020*/  LDCU.64 UR8, c[0x0][0x890] ;  /* 0x00011200ff0877ac */ /* 0x000ee20008000a00 */
[----:B------:R-:W-:Y:S02]  /*0030*/  PRMT R56, RZ, 0x7610, R56 ;  /* 0x00007610ff387816 */ /* 0x000fe40000000038 */
[----:B------:R-:W-:Y:S02]  /*0040*/  ELECT P4, URZ, PT ;  /* 0x0000000000ff782f */ /* 0x000fe40003880000 */
[----:B---3--:R-:W-:-:S04]  /*0050*/  ISETP.NE.U32.AND P0, PT, RZ, UR8, PT ;  /* 0x00000008ff007c0c */ /* 0x008fc8000bf05070 */
[----:B------:R-:W-:Y:S02]  /*0060*/  ISETP.NE.AND.EX P1, PT, RZ, UR9, PT, P0 ;  /* 0x00000009ff007c0c */ /* 0x000fe4000bf25300 */
[----:B--2---:R-:W-:-:S05]  /*0070*/  SHF.R.U32.HI R57, RZ, 0x5, R66 ;  /* 0x00000005ff397819 */ /* 0x004fca0000011642 */
[----:B------:R-:W2:Y:S02]  /*0080*/  SHFL.IDX PT, R0, R57, RZ, 0x1f ;  /* 0x00001fff39007589 */ /* 0x000ea400000e0000 */
[----:B--2---:R-:W-:-:S04]  /*0090*/  R2UR UR22, R0 ;  /* 0x00000000001672ca */ /* 0x004fc800000e0000 */
[----:B-1----:R-:W-:Y:S05]  /*00a0*/  @P1 BRA `(.L_x_0) ;  /* 0x0000000000301947 */ /* 0x002fea0003800000 */
[----:B------:R-:W1:Y:S02]  /*00b0*/  LDCU.64 UR4, c[0x0][0x888] ;  /* 0x00011100ff0477ac */ /* 0x000e640008000a00 */
[----:B-1----:R-:W-:-:S04]  /*00c0*/  UISETP.NE.U32.AND UP0, UPT, UR4, URZ, UPT ;  /* 0x000000ff0400728c */ /* 0x002fc8000bf05070 */
[----:B------:R-:W-:-:S09]  /*00d0*/  UISETP.NE.AND.EX UP0, UPT, UR5, URZ, UPT, UP0 ;  /* 0x000000ff0500728c */ /* 0x000fd2000bf05300 */
[----:B------:R-:W-:Y:S05]  /*00e0*/  BRA.U !UP0, `(.L_x_1) ;  /* 0x0000000108147547 */ /* 0x000fea000b800000 */
[----:B------:R-:W1:Y:S01]  /*00f0*/  LDC.64 R26, c[0x0][0x888] ;  /* 0x00022200ff1a7b82 */ /* 0x000e620000000a00 */
[----:B------:R-:W1:Y:S02]  /*0100*/  LDCU.64 UR4, c[0x0][0x358] ;  /* 0x00006b00ff0477ac */ /* 0x000e640008000a00 */
[----:B-1----:R1:W5:Y:S01]  /*0110*/  LDG.E R26, desc[UR4][R26.64] ;  /* 0x000000041a1a7981 */ /* 0x002362000c1e1900 */
[----:B------:R-:W-:Y:S01]  /*0120*/  HFMA2 R56, -RZ, RZ, 0, 5.9604644775390625e-08 ;  /* 0x00000001ff387431 */ /* 0x000fe200000001ff */
[----:B------:R-:W-:Y:S05]  /*0130*/  BRA `(.L_x_0) ;  /* 0x00000000000c7947 */ /* 0x000fea0003800000 */
.L_x_1:
[----:B------:R-:W1:Y:S01]  /*0140*/  LDCU UR4, c[0x0][0x880] ;  /* 0x00011000ff0477ac */ /* 0x000e620008000800 */
[----:B------:R-:W-:Y:S01]  /*0150*/  HFMA2 R56, -RZ, RZ, 0, 5.9604644775390625e-08 ;  /* 0x00000001ff387431 */ /* 0x000fe200000001ff */
[----:B-1----:R-:W-:-:S07]  /*0160*/  MOV R26, UR4 ;  /* 0x00000004001a7c02 */ /* 0x002fce0008000f00 */
.L_x_0:
[----:B------:R-:W2:Y:S02]  /*0170*/  LDCU.64 UR4, c[0x0][0x8b0] ;  /* 0x00011600ff0477ac */ /* 0x000ea40008000a00 */
[----:B--2---:R-:W-:-:S04]  /*0180*/  UISETP.NE.U32.AND UP0, UPT, UR4, URZ, UPT ;  /* 0x000000ff0400728c */ /* 0x004fc8000bf05070 */
[----:B------:R-:W-:-:S09]  /*0190*/  UISETP.NE.AND.EX UP0, UPT, UR5, URZ, UPT, UP0 ;  /* 0x000000ff0500728c */ /* 0x000fd2000bf05300 */
[----:B------:R-:W-:Y:S05]  /*01a0*/  BRA.U UP0, `(.L_x_2) ;  /* 0x0000000100287547 */ /* 0x000fea000b800000 */
[----:B------:R-:W2:Y:S02]  /*01b0*/  LDCU.64 UR4, c[0x0][0x8a8] ;  /* 0x00011500ff0477ac */ /* 0x000ea40008000a00 */
[----:B--2---:R-:W-:-:S04]  /*01c0*/  UISETP.NE.U32.AND UP0, UPT, UR4, URZ, UPT ;  /* 0x000000ff0400728c */ /* 0x004fc8000bf05070 */
[----:B------:R-:W-:-:S09]  /*01d0*/  UISETP.NE.AND.EX UP0, UPT, UR5, URZ, UPT, UP0 ;  /* 0x000000ff0500728c */ /* 0x000fd2000bf05300 */
[----:B------:R-:W-:Y:S05]  /*01e0*/  BRA.U !UP0, `(.L_x_3) ;  /* 0x0000000108107547 */ /* 0x000fea000b800000 */
[----:B------:R-:W2:Y:S01]  /*01f0*/  LDC.64 R24, c[0x0][0x8a8] ;  /* 0x00022a00ff187b82 */ /* 0x000ea20000000a00 */
[----:B------:R-:W2:Y:S02]  /*0200*/  LDCU.64 UR4, c[0x0][0x358] ;  /* 0x00006b00ff0477ac */ /* 0x000ea40008000a00 */
[----:B--2---:R2:W5:Y:S01]  /*0210*/  LDG.E R24, desc[UR4][R24.64] ;  /* 0x0000000418187981 */ /* 0x004562000c1e1900 */
[----:B------:R-:W-:Y:S05]  /*0220*/  BRA `(.L_x_2) ;  /* 0x0000000000087947 */ /* 0x000fea0003800000 */
.L_x_3:
[----:B------:R-:W2:Y:S02]  /*0230*/  LDCU UR4, c[0x0][0x8a0] ;  /* 0x00011400ff0477ac */ /* 0x000ea40008000800 */
[----:B--2---:R-:W-:Y:S02]  /*0240*/  MOV R24, UR4 ;  /* 0x0000000400187c02 */ /* 0x004fe40008000f00 */
.L_x_2:
[----:B------:R-:W-:Y:S01]  /*0250*/  IMAD.U32 R0, RZ, RZ, UR22 ;  /* 0x00000016ff007e24 */ /* 0x000fe2000f8e00ff */
[----:B------:R-:W-:Y:S04]  /*0260*/  BSSY.RECONVERGENT B0, `(.L_x_4) ;  /* 0x000000c000007945 */ /* 0x000fe80003800200 */
[C---:B------:R-:W-:Y:S02]  /*0270*/  ISETP.NE.OR P2, PT, R0.reuse, 0x1, !P4 ;  /* 0x000000010000780c */ /* 0x040fe40006745670 */
[----:B------:R-:W-:-:S11]  /*0280*/  ISETP.NE.OR P1, PT, R0, 0x3, !P4 ;  /* 0x000000030000780c */ /* 0x000fd60006725670 */
[----:B------:R-:W-:Y:S05]  /*0290*/  @P2 BRA `(.L_x_5) ;  /* 0x0000000000202947 */ /* 0x000fea0003800000 */
[----:B------:R-:W3:Y:S02]  /*02a0*/  LDCU.64 UR4, c[0x0][0x348] ;  /* 0x00006900ff0477ac */ /* 0x000ee40008000a00 */
[----:B---3--:R-:W-:Y:S02]  /*02b0*/  UIADD3 UR6, UP1, UPT, UR4, 0x80, URZ ;  /* 0x0000008004067890 */ /* 0x008fe4000ff3e0ff */
[----:B------:R-:W-:Y:S02]  /*02c0*/  UIADD3 UR4, UP0, UPT, UR4, 0x180, URZ ;  /* 0x0000018004047890 */ /* 0x000fe4000ff1e0ff */
[----:B------:R-:W-:Y:S02]  /*02d0*/  UIADD3.X UR7, UPT, UPT, URZ, UR5, URZ, UP1, !UPT ;  /* 0x00000005ff077290 */ /* 0x000fe40008ffe4ff */
[----:B------:R-:W-:-:S07]  /*02e0*/  UIADD3.X UR5, UPT, UPT, URZ, UR5, URZ, UP0, !UPT ;  /* 0x00000005ff057290 */ /* 0x000fce00087fe4ff */
[----:B------:R3:W-:Y:S02]  /*02f0*/  UTMACCTL.PF [UR6] ;  /* 0x00000000060079b9 */ /* 0x0007e40008040000 */
[----:B------:R3:W-:Y:S02]  /*0300*/  UTMACCTL.PF [UR4] ;  /* 0x00000000040079b9 */ /* 0x0007e40008040000 */
[----:B---3--:R-:W-:Y:S01]  /*0310*/  NOP ;  /* 0x0000000000007918 */ /* 0x008fe20000000000 */
.L_x_5:
[----:B------:R-:W-:Y:S05]  /*0320*/  BSYNC.RECONVERGENT B0 ;  /* 0x0000000000007941 */ /* 0x000fea0003800200 */
.L_x_4:
[----:B------:R-:W-:Y:S04]  /*0330*/  BSSY.RECONVERGENT B0, `(.L_x_6) ;  /* 0x000000a000007945 */ /* 0x000fe80003800200 */
        /* <DEDUP_REMOVED lines=9> */
.L_x_7:
[----:B------:R-:W-:Y:S05]  /*03d0*/  BSYNC.RECONVERGENT B0 ;  /* 0x0000000000007941 */ /* 0x000fea0003800200 */
.L_x_6:
[----:B------:R-:W3:Y:S01]  /*03e0*/  LDCU.64 UR4, c[0x0][0x888] ;  /* 0x00011100ff0477ac */ /* 0x000ee20008000a00 */
[----:B------:R-:W-:Y:S01]  /*03f0*/  ISETP.NE.AND.EX P0, PT, RZ, UR9, PT, P0 ;  /* 0x00000009ff007c0c */ /* 0x000fe2000bf05300 */
[----:B------:R-:W-:Y:S01]  /*0400*/  UPLOP3.LUT UP5, UPT, UPT, UPT, UPT, 0x80, 0x8 ;  /* 0x000000000008789c */ /* 0x000fe20003faf070 */
[----:B---3--:R-:W-:-:S04]  /*0410*/  ISETP.NE.U32.AND P1, PT, RZ, UR4, PT ;  /* 0x00000004ff007c0c */ /* 0x008fc8000bf25070 */
[----:B------:R-:W-:-:S13]  /*0420*/  ISETP.NE.AND.EX P1, PT, RZ, UR5, PT, P1 ;  /* 0x00000005ff007c0c */ /* 0x000fda000bf25310 */
[----:B------:R-:W-:Y:S05]  /*0430*/  @P1 BRA P0, `(.L_x_8) ;  /* 0x0000000000281947 */ /* 0x000fea0000000000 */
[----:B------:R-:W-:Y:S01]  /*0440*/  UISETP.NE.U32.AND UP0, UPT, UR8, URZ, UPT ;  /* 0x000000ff0800728c */ /* 0x000fe2000bf05070 */
[----:B-----5:R-:W-:Y:S01]  /*0450*/  FSETP.NEU.AND P0, PT, R26, RZ, PT ;  /* 0x000000ff1a00720b */ /* 0x020fe20003f0d000 */
[----:B------:R-:W-:Y:S02]  /*0460*/  UISETP.NE.U32.AND UP2, UPT, UR4, URZ, UPT ;  /* 0x000000ff0400728c */ /* 0x000fe4000bf45070 */
[----:B------:R-:W-:Y:S02]  /*0470*/  UISETP.NE.AND.EX UP1, UPT, UR9, URZ, UPT, UP0 ;  /* 0x000000ff0900728c */ /* 0x000fe4000bf25300 */
[----:B------:R-:W-:-:S04]  /*0480*/  UISETP.NE.AND.EX UP0, UPT, UR5, URZ, UPT, UP2 ;  /* 0x000000ff0500728c */ /* 0x000fc8000bf05320 */
[----:B------:R-:W-:-:S04]  /*0490*/  USEL UR4, URZ, 0xffffffff, UP0 ;  /* 0xffffffffff047887 */ /* 0x000fc80008000000 */
[----:B------:R-:W-:Y:S01]  /*04a0*/  VOTEU.ANY UP0, P0 ;  /* 0x0000000000ff7886 */ /* 0x000fe20000000100 */
[----:B------:R-:W-:-:S04]  /*04b0*/  @!UP1 USEL UR4, URZ, 0xffffffff, UP0 ;  /* 0xffffffffff049887 */ /* 0x000fc80008000000 */
[----:B------:R-:W-:-:S04]  /*04c0*/  ULOP3.LUT UR4, UR4, 0x1, URZ, 0xc0, !UPT ;  /* 0x0000000104047892 */ /* 0x000fc8000f8ec0ff */
[----:B------:R-:W-:-:S11]  /*04d0*/  UISETP.NE.U32.AND UP5, UPT, UR4, 0x1, UPT ;  /* 0x000000010400788c */ /* 0x000fd6000bfa5070 */
.L_x_8:
[----:B------:R-:W3:Y:S01]  /*04e0*/  SHFL.IDX PT, R2, R57, RZ, 0x1f ;  /* 0x00001fff39027589 */ /* 0x000ee200000e0000 */
[----:B------:R-:W-:-:S04]  /*04f0*/  UISETP.NE.AND UP0, UPT, UR22, 0x2, UPT ;  /* 0x000000021600788c */ /* 0x000fc8000bf05270 */
[----:B------:R-:W-:Y:S01]  /*0500*/  USEL UR37, URZ, 0x1, UP0 ;  /* 0x00000001ff257887 */ /* 0x000fe20008000000 */
[----:B---3--:R-:W-:-:S13]  /*0510*/  ISETP.NE.AND P0, PT, R2, RZ, PT ;  /* 0x000000ff0200720c */ /* 0x008fda0003f05270 */
[----:B------:R-:W-:Y:S05]  /*0520*/  @P0 BRA `(.L_x_9) ;  /* 0x0000000000680947 */ /* 0x000fea0003800000 */
[----:B------:R-:W3:Y:S01]  /*0530*/  S2UR UR4, SR_CgaCtaId ;  /* 0x00000000000479c3 */ /* 0x000ee20000008800 */
[----:B------:R-:W-:Y:S01]  /*0540*/  UMOV UR5, 0x400 ;  /* 0x0000040000057882 */ /* 0x000fe20000000000 */
[----:B------:R-:W-:Y:S01]  /*0550*/  UMOV UR8, 0x1 ;  /* 0x0000000100087882 */ /* 0x000fe20000000000 */
[----:B------:R-:W-:Y:S01]  /*0560*/  UMOV UR6, 0x5 ;  /* 0x0000000500067882 */ /* 0x000fe20000000000 */
[----:B------:R-:W-:-:S04]  /*0570*/  UIADD3 UR8, UPT, UPT, -UR8, 0x100000, URZ ;  /* 0x0010000008087890 */ /* 0x000fc8000fffe1ff */
[----:B------:R-:W-:Y:S02]  /*0580*/  USHF.L.U32 UR9, UR8, 0xb, URZ ;  /* 0x0000000b08097899 */ /* 0x000fe400080006ff */
[----:B------:R-:W-:Y:S02]  /*0590*/  USHF.L.U32 UR8, UR8, 0x1, URZ ;  /* 0x0000000108087899 */ /* 0x000fe400080006ff */
[----:B------:R-:W-:-:S04]  /*05a0*/  UIADD3 UR6, UPT, UPT, -UR6, 0x100000, URZ ;  /* 0x0010000006067890 */ /* 0x000fc8000fffe1ff */
[----:B------:R-:W-:Y:S02]  /*05b0*/  USHF.L.U32 UR7, UR6, 0xb, URZ ;  /* 0x0000000b06077899 */ /* 0x000fe400080006ff */
[----:B------:R-:W-:Y:S01]  /*05c0*/  USHF.L.U32 UR6, UR6, 0x1, URZ ;  /* 0x0000000106067899 */ /* 0x000fe200080006ff */
[----:B------:R-:W-:Y:S01]  /*05d0*/  ELECT P0, URZ, PT ;  /* 0x0000000000ff782f */ /* 0x000fe20003800000 */
[----:B---3--:R-:W-:Y:S01]  /*05e0*/  ULEA UR4, UR4, UR5, 0x18 ;  /* 0x0000000504047291 */ /* 0x008fe2000f8ec0ff */
[----:B------:R-:W3:Y:S11]  /*05f0*/  FENCE.VIEW.ASYNC.S ;  /* 0x00000000000073c6 */ /* 0x000ef60000000000 */
[----:B---3--:R3:W4:Y:S01]  /*0600*/  SYNCS.EXCH.64 URZ, [UR4], UR8 ;  /* 0x0000000804ff75b2 */ /* 0x0087220008000100 */
[----:B------:R3:W1:Y:S01]  /*0610*/  SYNCS.EXCH.64 URZ, [UR4+0x30], UR6 ;  /* 0x0000300604ff75b2 */ /* 0x0006620008000100 */
        /* <DEDUP_REMOVED lines=10> */
[----:B------:R-:W-:Y:S01]  /*06c0*/  NOP ;  /* 0x0000000000007918 */ /* 0x000fe20000000000 */
.L_x_9:
[----:B------:R-:W2:Y:S01]  /*06d0*/  SHFL.IDX PT, R2, R57, RZ, 0x1f ;  /* 0x00001fff39027589 */ /* 0x000ea200000e0000 */
[----:B------:R-:W-:Y:S01]  /*06e0*/  NOP ;  /* 0x0000000000007918 */ /* 0x000fe20000000000 */
[----:B--2---:R-:W-:-:S13]  /*06f0*/  ISETP.NE.AND P0, PT, R2, 0x1, PT ;  /* 0x000000010200780c */ /* 0x004fda0003f05270 */
[----:B------:R-:W-:Y:S05]  /*0700*/  @P0 BRA `(.L_x_10) ;  /* 0x0000000000500947 */ /* 0x000fea0003800000 */
[----:B---3--:R-:W2:Y:S01]  /*0710*/  S2UR UR4, SR_CgaCtaId ;  /* 0x00000000000479c3 */ /* 0x008ea20000008800 */
        /* <DEDUP_REMOVED lines=10> */
[----:B--2---:R-:W-:Y:S01]  /*07c0*/  ULEA UR4, UR4, UR5, 0x18 ;  /* 0x0000000504047291 */ /* 0x004fe2000f8ec0ff */
[----:B------:R-:W2:Y:S11]  /*07d0*/  FENCE.VIEW.ASYNC.S ;  /* 0x00000000000073c6 */ /* 0x000eb60000000000 */
[----:B--2---:R2:W3:Y:S01]  /*07e0*/  SYNCS.EXCH.64 URZ, [UR4+0x60], UR8 ;  /* 0x0000600804ff75b2 */ /* 0x0044e20008000100 */
[----:B------:R2:W1:Y:S01]  /*07f0*/  SYNCS.EXCH.64 URZ, [UR4+0x78], UR6 ;  /* 0x0000780604ff75b2 */ /* 0x0004620008000100 */
[----:B------:R2:W1:Y:S01]  /*0800*/  SYNCS.EXCH.64 URZ, [UR4+0x68], UR8 ;  /* 0x0000680804ff75b2 */ /* 0x0004620008000100 */
[----:B------:R2:W1:Y:S01]  /*0810*/  SYNCS.EXCH.64 URZ, [UR4+0x80], UR6 ;  /* 0x0000800604ff75b2 */ /* 0x0004620008000100 */
[----:B------:R2:W1:Y:S01]  /*0820*/  SYNCS.EXCH.64 URZ, [UR4+0x70], UR8 ;  /* 0x0000700804ff75b2 */ /* 0x0004620008000100 */
[----:B------:R2:W1:Y:S01]  /*0830*/  SYNCS.EXCH.64 URZ, [UR4+0x88], UR6 ;  /* 0x0000880604ff75b2 */ /* 0x0004620008000100 */
[----:B------:R-:W-:Y:S01]  /*0840*/  NOP ;  /* 0x0000000000007918 */ /* 0x000fe20000000000 */
.L_x_10:
[----:B------:R-:W4:Y:S01]  /*0850*/  SHFL.IDX PT, R2, R57, RZ, 0x1f ;  /* 0x00001fff39027589 */ /* 0x000f2200000e0000 */
[----:B------:R-:W-:Y:S01]  /*0860*/  NOP ;  /* 0x0000000000007918 */ /* 0x000fe20000000000 */
[----:B----4-:R-:W-:-:S13]  /*0870*/  ISETP.NE.AND P0, PT, R2, 0x3, PT ;  /* 0x000000030200780c */ /* 0x010fda0003f05270 */
[----:B------:R-:W-:Y:S05]  /*0880*/  @P0 BRA `(.L_x_11) ;  /* 0x0000000000300947 */ /* 0x000fea0003800000 */
[----:B--23--:R-:W2:Y:S01]  /*0890*/  S2UR UR4, SR_CgaCtaId ;  /* 0x00000000000479c3 */ /* 0x00cea20000008800 */
[----:B------:R-:W-:Y:S01]  /*08a0*/  UMOV UR6, 0x400 ;  /* 0x0000040000067882 */ /* 0x000fe20000000000 */
[----:B------:R-:W-:Y:S01]  /*08b0*/  UMOV UR5, 0x20 ;  /* 0x0000002000057882 */ /* 0x000fe20000000000 */
[----:B------:R-:W-:Y:S01]  /*08c0*/  ELECT P0, URZ, PT ;  /* 0x0000000000ff782f */ /* 0x000fe20003800000 */
[----:B--2---:R-:W-:Y:S02]  /*08d0*/  ULEA UR6, UR4, UR6, 0x18 ;  /* 0x0000000604067291 */ /* 0x004fe4000f8ec0ff */
[----:B------:R-:W-:-:S04]  /*08e0*/  UIADD3 UR4, UPT, UPT, -UR5, 0x100000, URZ ;  /* 0x0010000005047890 */ /* 0x000fc8000fffe1ff */
[----:B------:R-:W-:Y:S02]  /*08f0*/  USHF.L.U32 UR5, UR4, 0xb, URZ ;  /* 0x0000000b04057899 */ /* 0x000fe400080006ff */
[----:B------:R-:W-:Y:S01]  /*0900*/  USHF.L.U32 UR4, UR4, 0x1, URZ ;  /* 0x0000000104047899 */ /* 0x000fe200080006ff */
[----:B------:R-:W2:Y:S11]  /*0910*/  FENCE.VIEW.ASYNC.S ;  /* 0x00000000000073c6 */ /* 0x000eb60000000000 */
[----:B--2---:R4:W2:Y:S01]  /*0920*/  SYNCS.EXCH.64 URZ, [UR6+0x90], UR4 ;  /* 0x0000900406ff75b2 */ /* 0x0048a20008000100 */
[----:B------:R4:W3:Y:S02]  /*0930*/  SYNCS.EXCH.64 URZ, [UR6+0x98], UR4 ;  /* 0x0000980406ff75b2 */ /* 0x0008e40008000100 */
[----:B----4-:R-:W-:Y:S01]  /*0940*/  NOP ;  /* 0x0000000000007918 */ /* 0x010fe20000000000 */
.L_x_11:
[----:B------:R-:W4:Y:S01]  /*0950*/  SHFL.IDX PT, R2, R57, RZ, 0x1f ;  /* 0x00001fff39027589 */ /* 0x000f2200000e0000 */
[----:B------:R-:W-:Y:S01]  /*0960*/  NOP ;  /* 0x0000000000007918 */ /* 0x000fe20000000000 */
[----:B----4-:R-:W-:-:S13]  /*0970*/  ISETP.NE.AND P0, PT, R2, 0x4, PT ;  /* 0x000000040200780c */ /* 0x010fda0003f05270 */
[----:B------:R-:W-:Y:S05]  /*0980*/  @P0 BRA `(.L_x_12) ;  /* 0x00000000004c0947 */ /* 0x000fea0003800000 */
[----:B--23--:R-:W2:Y:S01]  /*0990*/  S2UR UR6, SR_CgaCtaId ;  /* 0x00000000000679c3 */ /* 0x00cea20000008800 */
[----:B------:R-:W-:Y:S01]  /*09a0*/  UMOV UR4, 0x720 ;  /* 0x0000072000047882 */ /* 0x000fe20000000000 */
[----:B------:R-:W-:Y:S01]  /*09b0*/  UMOV UR5, 0x400 ;  /* 0x0000040000057882 */ /* 0x000fe20000000000 */
[----:B------:R-:W-:Y:S01]  /*09c0*/  USEL UR4, UR4, 0x620, UP5 ;  /* 0x0000062004047887 */ /* 0x000fe2000a800000 */
[----:B------:R-:W-:Y:S01]  /*09d0*/  UMOV UR8, 0x1 ;  /* 0x0000000100087882 */ /* 0x000fe20000000000 */
[----:B------:R-:W-:Y:S01]  /*09e0*/  ELECT P0, URZ, PT ;  /* 0x0000000000ff782f */ /* 0x000fe20003800000 */
[----:B------:R-:W-:-:S04]  /*09f0*/  UIADD3 UR8, UPT, UPT, -UR8, 0x100000, URZ ;  /* 0x0010000008087890 */ /* 0x000fc8000fffe1ff */
[----:B------:R-:W-:Y:S02]  /*0a00*/  USHF.L.U32 UR9, UR8, 0xb, URZ ;  /* 0x0000000b08097899 */ /* 0x000fe400080006ff */
[----:B------:R-:W-:Y:S02]  /*0a10*/  USHF.L.U32 UR8, UR8, 0x1, URZ ;  /* 0x0000000108087899 */ /* 0x000fe400080006ff */
[----:B--2---:R-:W-:Y:S02]  /*0a20*/  ULEA UR6, UR6, UR5, 0x18 ;  /* 0x0000000506067291 */ /* 0x004fe4000f8ec0ff */
[----:B------:R-:W-:-:S04]  /*0a30*/  UIADD3 UR4, UPT, UPT, -UR4, 0x100000, URZ ;  /* 0x0010000004047890 */ /* 0x000fc8000fffe1ff */
[----:B------:R-:W-:Y:S02]  /*0a40*/  USHF.L.U32 UR5, UR4, 0xb, URZ ;  /* 0x0000000b04057899 */ /* 0x000fe400080006ff */
[----:B------:R-:W-:Y:S01]  /*0a50*/  USHF.L.U32 UR4, UR4, 0x1, URZ ;  /* 0x0000000104047899 */ /* 0x000fe200080006ff */
[----:B------:R-:W2:Y:S03]  /*0a60*/  FENCE.VIEW.ASYNC.S ;  /* 0x00000000000073c6 */ /* 0x000ea60000000000 */
[----:B--2---:R4:W2:Y:S08]  /*0a70*/  SYNCS.EXCH.64 URZ, [UR6+0xa0], UR8 ;  /* 0x0000a00806ff75b2 */ /* 0x0048b00008000100 */
[----:B------:R4:W3:Y:S01]  /*0a80*/  SYNCS.EXCH.64 URZ, [UR6+0xb0], UR4 ;  /* 0x0000b00406ff75b2 */ /* 0x0008e20008000100 */
[----:B------:R4:W1:Y:S01]  /*0a90*/  SYNCS.EXCH.64 URZ, [UR6+0xa8], UR8 ;  /* 0x0000a80806ff75b2 */ /* 0x0008620008000100 */
[----:B------:R4:W1:Y:S02]  /*0aa0*/  SYNCS.EXCH.64 URZ, [UR6+0xb8], UR4 ;  /* 0x0000b80406ff75b2 */ /* 0x0008640008000100 */
[----:B----4-:R-:W-:Y:S01]  /*0ab0*/  NOP ;  /* 0x0000000000007918 */ /* 0x010fe20000000000 */
.L_x_12:
[----:B------:R-:W4:Y:S01]  /*0ac0*/  SHFL.IDX PT, R2, R57, RZ, 0x1f ;  /* 0x00001fff39027589 */ /* 0x000f2200000e0000 */
[----:B------:R-:W-:Y:S01]  /*0ad0*/  NOP ;  /* 0x0000000000007918 */ /* 0x000fe20000000000 */
[----:B----4-:R-:W-:-:S13]  /*0ae0*/  ISETP.NE.AND P0, PT, R2, 0x5, PT ;  /* 0x000000050200780c */ /* 0x010fda0003f05270 */
[----:B------:R-:W-:Y:S05]  /*0af0*/  @P0 BRA `(.L_x_13) ;  /* 0x0000000000580947 */ /* 0x000fea0003800000 */
[----:B--23--:R-:W2:Y:S01]  /*0b00*/  S2UR UR4, SR_CgaCtaId ;  /* 0x00000000000479c3 */ /* 0x00cea20000008800 */
        /* <DEDUP_REMOVED lines=12> */
[----:B--2---:R4:W2:Y:S01]  /*0bd0*/  SYNCS.EXCH.64 URZ, [UR4+0xc0], UR8 ;  /* 0x0000c00804ff75b2 */ /* 0x0048a20008000100 */
[----:B------:R4:W3:Y:S01]  /*0be0*/  SYNCS.EXCH.64 URZ, [UR4+0xe0], UR6 ;  /* 0x0000e00604ff75b2 */ /* 0x0008e20008000100 */
[----:B------:R4:W1:Y:S01]  /*0bf0*/  SYNCS.EXCH.64 URZ, [UR4+0xc8], UR8 ;  /* 0x0000c80804ff75b2 */ /* 0x0008620008000100 */
[----:B------:R4:W1:Y:S01]  /*0c00*/  SYNCS.EXCH.64 URZ, [UR4+0xe8], UR6 ;  /* 0x0000e80604ff75b2 */ /* 0x0008620008000100 */
[----:B------:R4:W1:Y:S01]  /*0c10*/  SYNCS.EXCH.64 URZ, [UR4+0xd0], UR8 ;  /* 0x0000d00804ff75b2 */ /* 0x0008620008000100 */
[----:B------:R4:W1:Y:S01]  /*0c20*/  SYNCS.EXCH.64 URZ, [UR4+0xf0], UR6 ;  /* 0x0000f00604ff75b2 */ /* 0x0008620008000100 */
[----:B------:R4:W1:Y:S01]  /*0c30*/  SYNCS.EXCH.64 URZ, [UR4+0xd8], UR8 ;  /* 0x0000d80804ff75b2 */ /* 0x0008620008000100 */
[----:B------:R4:W1:Y:S02]  /*0c40*/  SYNCS.EXCH.64 URZ, [UR4+0xf8], UR6 ;  /* 0x0000f80604ff75b2 */ /* 0x0008640008000100 */
[----:B----4-:R-:W-:Y:S01]  /*0c50*/  NOP ;  /* 0x0000000000007918 */ /* 0x010fe20000000000 */
.L_x_13:
[----:B------:R-:W4:Y:S01]  /*0c60*/  SHFL.IDX PT, R2, R57, RZ, 0x1f ;  /* 0x00001fff39027589 */ /* 0x000f2200000e0000 */
[----:B------:R-:W1:Y:S01]  /*0c70*/  S2UR UR54, SR_CgaCtaId ;  /* 0x00000000003679c3 */ /* 0x000e620000008800 */
[----:B------:R-:W-:Y:S01]  /*0c80*/  NOP ;  /* 0x0000000000007918 */ /* 0x000fe20000000000 */
[----:B----4-:R-:W-:-:S13]  /*0c90*/  ISETP.NE.AND P0, PT, R2, 0x3, PT ;  /* 0x000000030200780c */ /* 0x010fda0003f05270 */
[----:B-1----:R-:W-:Y:S05]  /*0ca0*/  @P0 BRA `(.L_x_14) ;  /* 0x0000000000340947 */ /* 0x002fea0003800000 */
[----:B--23--:R-:W-:Y:S01]  /*0cb0*/  UMOV UR4, 0x400 ;  /* 0x0000040000047882 */ /* 0x00cfe20000000000 */
[----:B------:R-:W-:Y:S01]  /*0cc0*/  UMOV UR6, 0x20 ;  /* 0x0000002000067882 */ /* 0x000fe20000000000 */
[----:B------:R-:W-:Y:S02]  /*0cd0*/  ULEA UR4, UR54, UR4, 0x18 ;  /* 0x0000000436047291 */ /* 0x000fe4000f8ec0ff */
[----:B------:R-:W-:-:S04]  /*0ce0*/  UIADD3 UR6, UPT, UPT, -UR6, 0x100000, URZ ;  /* 0x0010000006067890 */ /* 0x000fc8000fffe1ff */
[----:B------:R-:W-:Y:S02]  /*0cf0*/  USHF.L.U32 UR7, UR6, 0xb, URZ ;  /* 0x0000000b06077899 */ /* 0x000fe400080006ff */
[----:B------:R-:W-:Y:S01]  /*0d00*/  USHF.L.U32 UR6, UR6, 0x1, URZ ;  /* 0x0000000106067899 */ /* 0x000fe200080006ff */
[----:B------:R-:W-:Y:S01]  /*0d10*/  ELECT P0, URZ, PT ;  /* 0x0000000000ff782f */ /* 0x000fe20003800000 */
[----:B------:R-:W1:Y:S10]  /*0d20*/  FENCE.VIEW.ASYNC.S ;  /* 0x00000000000073c6 */ /* 0x000e740000000000 */
[----:B-1----:R1:W4:Y:S01]  /*0d30*/  SYNCS.EXCH.64 URZ, [UR4+0x100], UR6 ;  /* 0x0001000604ff75b2 */ /* 0x0023220008000100 */
[----:B------:R1:W2:Y:S01]  /*0d40*/  SYNCS.EXCH.64 URZ, [UR4+0x110], UR6 ;  /* 0x0001100604ff75b2 */ /* 0x0002a20008000100 */
[----:B------:R1:W3:Y:S01]  /*0d50*/  SYNCS.EXCH.64 URZ, [UR4+0x108], UR6 ;  /* 0x0001080604ff75b2 */ /* 0x0002e20008000100 */
[----:B------:R1:W1:Y:S01]  /*0d60*/  SYNCS.EXCH.64 URZ, [UR4+0x118], UR6 ;  /* 0x0001180604ff75b2 */ /* 0x0002620008000100 */
[----:B------:R-:W-:Y:S01]  /*0d70*/  NOP ;  /* 0x0000000000007918 */ /* 0x000fe20000000000 */
.L_x_14:
[----:B------:R-:W4:Y:S01]  /*0d80*/  LDCU UR31, c[0x0][0x36c] ;  /* 0x00006d80ff1f77ac */ /* 0x000f220008000800 */
[----:B------:R-:W-:Y:S01]  /*0d90*/  ISETP.NE.OR P4, PT, R0, 0x2, !P4 ;  /* 0x000000020000780c */ /* 0x000fe20006785670 */
[----:B------:R-:W-:Y:S01]  /*0da0*/  NOP ;  /* 0x0000000000007918 */ /* 0x000fe20000000000 */
[----:B------:R-:W-:Y:S01]  /*0db0*/  LOP3.LUT R0, R66, 0x1f, RZ, 0xc0, !PT ;  /* 0x0000001f42007812 */ /* 0x000fe200078ec0ff */
[----:B------:R-:W-:Y:S02]  /*0dc0*/  UISETP.NE.AND UP6, UPT, UR22, URZ, UPT ;  /* 0x000000ff1600728c */ /* 0x000fe4000bfc5270 */
[----:B----4-:R-:W-:-:S09]  /*0dd0*/  UISETP.EQ.U32.AND UP0, UPT, UR31, 0x1, UPT ;  /* 0x000000011f00788c */ /* 0x010fd2000bf02070 */
[----:B------:R-:W-:Y:S05]  /*0de0*/  BRA.U !UP0, `(.L_x_15) ;  /* 0x0000000108087547 */ /* 0x000fea000b800000 */
[----:B-123--:R-:W-:Y:S01]  /*0df0*/  UCGABAR_ARV ;  /* 0x00000000000079c7 */ /* 0x00efe20008000000 */
[----:B------:R-:W-:Y:S05]  /*0e00*/  BRA `(.L_x_16) ;  /* 0x0000000000047947 */ /* 0x000fea0003800000 */
.L_x_15:
[----:B-123--:R-:W-:Y:S01]  /*0e10*/  NOP ;  /* 0x0000000000007918 */ /* 0x00efe20000000000 */
.L_x_16:
[----:B------:R-:W1:Y:S01]  /*0e20*/  S2UR UR25, SR_CTAID.X ;  /* 0x00000000001979c3 */ /* 0x000e620000002500 */
[----:B------:R-:W-:-:S05]  /*0e30*/  CS2R.32 R59, SR_CgaSize ;  /* 0x00000000003b7805 */ /* 0x000fca0000008a00 */
[----:B------:R-:W-:-:S05]  /*0e40*/  IMAD R59, R59, -0xa0, RZ ;  /* 0xffffff603b3b7824 */ /* 0x000fca00078e02ff */
[----:B------:R-:W-:-:S14]  /*0e50*/  R2UR UR5, R59 ;  /* 0x000000003b0572ca */ /* 0x000fdc00000e0000 */
[----:B------:R-:W2:Y:S01]  /*0e60*/  LDCU UR5, c[0x0][UR5+0x2b0] ;  /* 0x00005600050577ac */ /* 0x000ea20008000800 */
[----:B------:R-:W-:-:S05]  /*0e70*/  CS2R.32 R59, SR_CgaSize ;  /* 0x00000000003b7805 */ /* 0x000fca0000008a00 */
[----:B------:R-:W-:-:S05]  /*0e80*/  IMAD R59, R59, -0xa0, RZ ;  /* 0xffffff603b3b7824 */ /* 0x000fca00078e02ff */
[----:B------:R-:W-:-:S14]  /*0e90*/  R2UR UR4, R59 ;  /* 0x000000003b0472ca */ /* 0x000fdc00000e0000 */
[----:B------:R-:W3:Y:S01]  /*0ea0*/  LDCU UR4, c[0x0][UR4+0x2b4] ;  /* 0x00005680040477ac */ /* 0x000ee20008000800 */
[----:B------:R-:W4:Y:S01]  /*0eb0*/  S2UR UR26, SR_CTAID.Y ;  /* 0x00000000001a79c3 */ /* 0x000f220000002600 */
[----:B------:R-:W-:-:S05]  /*0ec0*/  CS2R.32 R59, SR_CgaSize ;  /* 0x00000000003b7805 */ /* 0x000fca0000008a00 */
[----:B------:R-:W-:-:S05]  /*0ed0*/  IMAD R59, R59, -0xa0, RZ ;  /* 0xffffff603b3b7824 */ /* 0x000fca00078e02ff */
[----:B------:R-:W-:-:S14]  /*0ee0*/  R2UR UR7, R59 ;  /* 0x000000003b0772ca */ /* 0x000fdc00000e0000 */
[----:B------:R-:W3:Y:S01]  /*0ef0*/  LDCU UR7, c[0x0][UR7+0x2a0] ;  /* 0x00005400070777ac */ /* 0x000ee20008000800 */
[----:B------:R-:W-:-:S05]  /*0f00*/  CS2R.32 R59, SR_CgaSize ;  /* 0x00000000003b7805 */ /* 0x000fca0000008a00 */
[----:B------:R-:W-:-:S05]  /*0f10*/  IMAD R59, R59, -0xa0, RZ ;  /* 0xffffff603b3b7824 */ /* 0x000fca00078e02ff */
[----:B------:R-:W-:-:S14]  /*0f20*/  R2UR UR8, R59 ;  /* 0x000000003b0872ca */ /* 0x000fdc00000e0000 */
[----:B------:R-:W3:Y:S01]  /*0f30*/  LDCU UR8, c[0x0][UR8+0x2a4] ;  /* 0x00005480080877ac */ /* 0x000ee20008000800 */
[----:B------:R-:W-:Y:S02]  /*0f40*/  ULOP3.LUT UR53, UR54, 0x1, URZ, 0xc0, !UPT ;  /* 0x0000000136357892 */ /* 0x000fe4000f8ec0ff */
[----:B------:R-:W-:Y:S02]  /*0f50*/  USHF.R.U32.HI UR27, URZ, 0x1, UR54 ;  /* 0x00000001ff1b7899 */ /* 0x000fe40008011636 */
[----:B------:R-:W-:Y:S02]  /*0f60*/  UISETP.GT.U32.AND UP1, UPT, UR53, 0xffff, UPT ;  /* 0x0000ffff3500788c */ /* 0x000fe4000bf24070 */
[----:B------:R-:W-:Y:S01]  /*0f70*/  USHF.L.U32 UR39, UR54, 0x8, URZ ;  /* 0x0000000836277899 */ /* 0x000fe200080006ff */
[----:B-1----:R-:W-:Y:S01]  /*0f80*/  I2FP.F32.U32 R3, UR25 ;  /* 0x0000001900037c45 */ /* 0x002fe20008201000 */
[----:B------:R-:W-:Y:S01]  /*0f90*/  USHF.L.U32 UR38, UR54, 0xa, URZ ;  /* 0x0000000a36267899 */ /* 0x000fe200080006ff */
[----:B------:R-:W1:Y:S03]  /*0fa0*/  LDCU UR23, c[0x0][0xb24] ;  /* 0x00016480ff1777ac */ /* 0x000e660008000800 */
[----:B--2---:R-:W-:Y:S01]  /*0fb0*/  FMUL R3, R3, UR5 ;  /* 0x0000000503037c20 */ /* 0x004fe20008400000 */
[----:B------:R-:W2:Y:S01]  /*0fc0*/  LDCU UR42, c[0x0][0xb24] ;  /* 0x00016480ff2a77ac */ /* 0x000ea20008000800 */
[----:B----4-:R-:W-:-:S04]  /*0fd0*/  I2FP.F32.U32 R2, UR26 ;  /* 0x0000001a00027c45 */ /* 0x010fc80008201000 */
[----:B------:R-:W4:Y:S01]  /*0fe0*/  F2I.U32.TRUNC.NTZ R3, R3 ;  /* 0x0000000300037305 */ /* 0x000f22000020f000 */
[----:B------:R-:W1:Y:S01]  /*0ff0*/  LDCU UR28, c[0x0][0xb30] ;  /* 0x00016600ff1c77ac */ /* 0x000e620008000800 */
[----:B---3--:R-:W-:Y:S01]  /*1000*/  FMUL R2, R2, UR4 ;  /* 0x0000000402027c20 */ /* 0x008fe20008400000 */
[----:B------:R-:W-:Y:S01]  /*1010*/  ULOP3.LUT UR4, UR54, 0x6, URZ, 0xc0, !UPT ;  /* 0x0000000636047892 */ /* 0x000fe2000f8ec0ff */
[----:B------:R-:W-:-:S04]  /*1020*/  UMOV UR14, 0x55 ;  /* 0x00000055000e7882 */ /* 0x000fc80000000000 */
[----:B------:R-:W3:Y:S01]  /*1030*/  F2I.U32.TRUNC.NTZ R2, R2 ;  /* 0x0000000200027305 */ /* 0x000ee2000020f000 */
[----:B------:R-:W-:Y:S01]  /*1040*/  UISETP.GT.U32.AND UP0, UPT, UR4, 0xffff, UPT ;  /* 0x0000ffff0400788c */ /* 0x000fe2000bf04070 */
[----:B------:R-:W-:Y:S01]  /*1050*/  UMOV UR15, 0x3 ;  /* 0x00000003000f7882 */ /* 0x000fe20000000000 */
[----:B------:R-:W-:Y:S02]  /*1060*/  USEL UR30, UR53, 0xffff, !UP1 ;  /* 0x0000ffff351e7887 */ /* 0x000fe4000c800000 */
[----:B------:R-:W-:Y:S01]  /*1070*/  USEL UR29, UR4, 0xffff, !UP0 ;  /* 0x0000ffff041d7887 */ /* 0x000fe2000c000000 */
[----:B----4-:R-:W-:Y:S02]  /*1080*/  R2UR UR5, R3 ;  /* 0x00000000030572ca */ /* 0x010fe400000e0000 */
[----:B---3--:R-:W-:Y:S02]  /*1090*/  R2UR UR6, R2 ;  /* 0x00000000020672ca */ /* 0x008fe400000e0000 */
[----:B------:R-:W-:-:S09]  /*10a0*/  PRMT R2, RZ, 0x7610, R2 ;  /* 0x00007610ff027816 */ /* 0x000fd20000000002 */
[----:B------:R-:W-:-:S04]  /*10b0*/  UIADD3 UR5, UPT, UPT, -UR5, URZ, URZ ;  /* 0x000000ff05057290 */ /* 0x000fc8000fffe1ff */
[----:B------:R-:W-:Y:S02]  /*10c0*/  UIMAD UR5, UR7, UR5, UR25 ;  /* 0x00000005070572a4 */ /* 0x000fe4000f8e0219 */
[----:B------:R-:W-:-:S04]  /*10d0*/  UIADD3 UR4, UPT, UPT, -UR6, URZ, URZ ;  /* 0x000000ff06047290 */ /* 0x000fc8000fffe1ff */
[----:B------:R-:W-:Y:S01]  /*10e0*/  IMAD.U32 R59, RZ, RZ, UR5 ;  /* 0x00000005ff3b7e24 */ /* 0x000fe2000f8e00ff */
[----:B------:R-:W-:-:S06]  /*10f0*/  UIMAD UR4, UR8, UR4, UR26 ;  /* 0x00000004080472a4 */ /* 0x000fcc000f8e021a */
[----:B------:R-:W-:Y:S01]  /*1100*/  IMAD.U32 R58, RZ, RZ, UR4 ;  /* 0x00000004ff3a7e24 */ /* 0x000fe2000f8e00ff */
[----:B-12---:R-:W-:Y:S06]  /*1110*/  BRA.U UP6, `(.L_x_17) ;  /* 0x0000000106747547 */ /* 0x006fec000b800000 */
[----:B------:R-:W-:Y:S02]  /*1120*/  R2UR UR4, R58 ;  /* 0x000000003a0472ca */ /* 0x000fe400000e0000 */
[----:B------:R-:W-:-:S11]  /*1130*/  R2UR UR7, R59 ;  /* 0x000000003b0772ca */ /* 0x000fd600000e0000 */
[----:B------:R-:W-:Y:S02]  /*1140*/  UISETP.NE.AND UP2, UPT, UR4, 0x2, UPT ;  /* 0x000000020400788c */ /* 0x000fe4000bf45270 */
[----:B------:R-:W-:Y:S02]  /*1150*/  UISETP.NE.AND UP4, UPT, UR4, URZ, UPT ;  /* 0x000000ff0400728c */ /* 0x000fe4000bf85270 */
[----:B------:R-:W-:Y:S02]  /*1160*/  UISETP.NE.AND UP0, UPT, UR4, 0x1, UPT ;  /* 0x000000010400788c */ /* 0x000fe4000bf05270 */
[----:B------:R-:W-:Y:S02]  /*1170*/  UISETP.NE.AND UP1, UPT, UR4, 0x3, UPT ;  /* 0x000000030400788c */ /* 0x000fe4000bf25270 */
[----:B------:R-:W-:Y:S02]  /*1180*/  USEL UR4, URZ, 0x10, UP2 ;  /* 0x00000010ff047887 */ /* 0x000fe40009000000 */
[----:B------:R-:W-:-:S02]  /*1190*/  USEL UR12, URZ, 0x20, UP2 ;  /* 0x00000020ff0c7887 */ /* 0x000fc40009000000 */
[----:B------:R-:W-:Y:S02]  /*11a0*/  UISETP.NE.AND UP3, UPT, UR7, URZ, UPT ;  /* 0x000000ff0700728c */ /* 0x000fe4000bf65270 */
[----:B------:R-:W-:Y:S02]  /*11b0*/  USEL UR5, URZ, 0x4, UP0 ;  /* 0x00000004ff057887 */ /* 0x000fe40008000000 */
[----:B------:R-:W-:Y:S02]  /*11c0*/  UISETP.NE.AND UP2, UPT, UR7, URZ, UP4 ;  /* 0x000000ff0700728c */ /* 0x000fe4000a745270 */
[----:B------:R-:W-:Y:S02]  /*11d0*/  USEL UR11, URZ, 0x8, UP0 ;  /* 0x00000008ff0b7887 */ /* 0x000fe40008000000 */
[----:B------:R-:W-:Y:S02]  /*11e0*/  UISETP.NE.AND UP0, UPT, UR7, 0x1, UPT ;  /* 0x000000010700788c */ /* 0x000fe4000bf05270 */
[----:B------:R-:W-:-:S02]  /*11f0*/  USEL UR6, URZ, 0x2, UP4 ;  /* 0x00000002ff067887 */ /* 0x000fc4000a000000 */
[----:B------:R-:W-:Y:S02]  /*1200*/  USEL UR7, URZ, 0x40, UP1 ;  /* 0x00000040ff077887 */ /* 0x000fe40008800000 */
[----:B------:R-:W-:Y:S02]  /*1210*/  USEL UR10, URZ, 0x1, UP2 ;  /* 0x00000001ff0a7887 */ /* 0x000fe40009000000 */
[----:B------:R-:W-:Y:S02]  /*1220*/  USEL UR8, UR5, 0x4, UP3 ;  /* 0x0000000405087887 */ /* 0x000fe40009800000 */
[----:B------:R-:W-:Y:S02]  /*1230*/  USEL UR4, UR4, 0x10, UP3 ;  /* 0x0000001004047887 */ /* 0x000fe40009800000 */
[----:B------:R-:W-:Y:S02]  /*1240*/  USEL UR9, UR7, 0x40, UP3 ;  /* 0x0000004007097887 */ /* 0x000fe40009800000 */
[----:B------:R-:W-:-:S02]  /*1250*/  USEL UR5, UR6, 0x2, UP0 ;  /* 0x0000000206057887 */ /* 0x000fc40008000000 */
[----:B------:R-:W-:Y:S02]  /*1260*/  UIADD3 UR4, UPT, UPT, UR4, UR8, UR10 ;  /* 0x0000000804047290 */ /* 0x000fe4000fffe00a */
[----:B------:R-:W-:Y:S02]  /*1270*/  USEL UR13, URZ, 0x80, UP1 ;  /* 0x00000080ff0d7887 */ /* 0x000fe40008800000 */
[----:B------:R-:W-:Y:S02]  /*1280*/  USEL UR7, UR11, 0x8, UP0 ;  /* 0x000000080b077887 */ /* 0x000fe40008000000 */
[----:B------:R-:W-:Y:S02]  /*1290*/  USEL UR6, UR12, 0x20, UP0 ;  /* 0x000000200c067887 */ /* 0x000fe40008000000 */
[----:B------:R-:W-:Y:S02]  /*12a0*/  UIADD3 UR4, UPT, UPT, UR5, UR9, UR4 ;  /* 0x0000000905047290 */ /* 0x000fe4000fffe004 */
[----:B------:R-:W-:-:S02]  /*12b0*/  USEL UR5, UR13, 0x80, UP0 ;  /* 0x000000800d057887 */ /* 0x000fc40008000000 */
[----:B------:R-:W-:-:S04]  /*12c0*/  UIADD3 UR4, UPT, UPT, UR6, UR7, UR4 ;  /* 0x0000000706047290 */ /* 0x000fc8000fffe004 */
[----:B------:R-:W-:-:S06]  /*12d0*/  UIADD3 UR4, UPT, UPT, UR4, UR5, URZ ;  /* 0x0000000504047290 */ /* 0x000fcc000fffe0ff */
[----:B------:R-:W-:-:S07]  /*12e0*/  IMAD.U32 R2, RZ, RZ, UR4 ;  /* 0x00000004ff027e24 */ /* 0x000fce000f8e00ff */
.L_x_17:
[----:B------:R-:W1:Y:S01]  /*12f0*/  S2UR UR36, SR_CTAID.Z ;  /* 0x00000000002479c3 */ /* 0x000e620000002700 */
[----:B------:R-:W-:Y:S02]  /*1300*/  UISETP.GE.AND UP0, UPT, UR23, 0x1, UPT ;  /* 0x000000011700788c */ /* 0x000fe4000bf06270 */
[----:B------:R-:W-:Y:S02]  /*1310*/  ULOP3.LUT UR30, UR30, 0xffff, URZ, 0xc0, !UPT ;  /* 0x0000ffff1e1e7892 */ /* 0x000fe4000f8ec0ff */
[----:B------:R-:W-:Y:S02]  /*1320*/  ULOP3.LUT UR29, UR29, 0xffff, URZ, 0xc0, !UPT ;  /* 0x0000ffff1d1d7892 */ /* 0x000fe4000f8ec0ff */
[----:B------:R-:W-:Y:S02]  /*1330*/  UISETP.NE.AND UP3, UPT, UR22, 0x2, UPT ;  /* 0x000000021600788c */ /* 0x000fe4000bf65270 */
[----:B------:R-:W-:Y:S02]  /*1340*/  ULOP3.LUT UR39, UR39, 0x600, URZ, 0xc0, !UPT ;  /* 0x0000060027277892 */ /* 0x000fe4000f8ec0ff */
[----:B------:R-:W-:-:S02]  /*1350*/  ULOP3.LUT UR38, UR38, 0x400, URZ, 0xc0, !UPT ;  /* 0x0000040026267892 */ /* 0x000fc4000f8ec0ff */
[----:B------:R-:W-:Y:S02]  /*1360*/  USHF.L.U32 UR30, UR14, UR30, URZ ;  /* 0x0000001e0e1e7299 */ /* 0x000fe400080006ff */
[----:B------:R-:W-:Y:S01]  /*1370*/  USHF.L.U32 UR29, UR15, UR29, URZ ;  /* 0x0000001d0f1d7299 */ /* 0x000fe200080006ff */
[----:B------:R-:W-:Y:S11]  /*1380*/  BRA.U !UP0, `(.L_x_18) ;  /* 0x0000000108d47547 */ /* 0x000ff6000b800000 */
[----:B------:R-:W2:Y:S01]  /*1390*/  LDCU.128 UR12, c[0x0][0xb10] ;  /* 0x00016200ff0c77ac */ /* 0x000ea20008000c00 */
[----:B------:R-:W3:Y:S01]  /*13a0*/  LDCU UR6, c[0x0][0x370] ;  /* 0x00006e00ff0677ac */ /* 0x000ee20008000800 */
[----:B------:R-:W4:Y:S01]  /*13b0*/  LDCU UR5, c[0x0][0x374] ;  /* 0x00006e80ff0577ac */ /* 0x000f220008000800 */
[----:B------:R-:W1:Y:S01]  /*13c0*/  LDCU UR24, c[0x0][0xb0c] ;  /* 0x00016180ff1877ac */ /* 0x000e620008000800 */
[----:B------:R-:W1:Y:S01]  /*13d0*/  LDCU UR7, c[0x0][0xb20] ;  /* 0x00016400ff0777ac */ /* 0x000e620008000800 */
[----:B------:R-:W1:Y:S01]  /*13e0*/  LDCU.64 UR8, c[0x0][0xb28] ;  /* 0x00016500ff0877ac */ /* 0x000e620008000a00 */
[----:B--2---:R-:W-:Y:S02]  /*13f0*/  UISETP.NE.AND UP0, UPT, UR14, 0x1, UPT ;  /* 0x000000010e00788c */ /* 0x004fe4000bf05270 */
[----:B----4-:R-:W-:Y:S02]  /*1400*/  UIMAD.WIDE.U32 UR10, UR5, UR15, URZ ;  /* 0x0000000f050a72a5 */ /* 0x010fe4000f8e00ff */
[----:B---3--:R-:W-:-:S02]  /*1410*/  UIMAD.WIDE.U32 UR18, UR6, UR12, URZ ;  /* 0x0000000c061272a5 */ /* 0x008fc4000f8e00ff */
[----:B-1----:R-:W-:Y:S02]  /*1420*/  UISETP.NE.AND UP1, UPT, UR24, 0x1, UPT ;  /* 0x000000011800788c */ /* 0x002fe4000bf25270 */
[----:B------:R-:W-:Y:S01]  /*1430*/  UISETP.NE.AND UP2, UPT, UR23, 0x1, UPT ;  /* 0x000000011700788c */ /* 0x000fe2000bf45270 */
[----:B------:R-:W-:Y:S02]  /*1440*/  UMOV UR10, UR11 ;  /* 0x0000000b000a7c82 */ /* 0x000fe40008000000 */
[----:B------:R-:W-:Y:S01]  /*1450*/  UMOV UR18, UR19 ;  /* 0x0000001300127c82 */ /* 0x000fe20008000000 */
[----:B------:R-:W-:Y:S02]  /*1460*/  @UP0 USHF.R.U32.HI UR5, URZ, UR7, UR10 ;  /* 0x00000007ff050299 */ /* 0x000fe4000801160a */
[----:B------:R-:W-:Y:S02]  /*1470*/  UIMAD.WIDE.U32 UR20, UR26, UR15, URZ ;  /* 0x0000000f1a1472a5 */ /* 0x000fe4000f8e00ff */
[----:B------:R-:W-:-:S02]  /*1480*/  UIMAD.WIDE.U32 UR10, UR5, UR8, URZ ;  /* 0x00000008050a72a5 */ /* 0x000fc4000f8e00ff */
[----:B------:R-:W-:Y:S02]  /*1490*/  @UP1 USHF.R.U32.HI UR6, URZ, UR13, UR18 ;  /* 0x0000000dff061299 */ /* 0x000fe40008011612 */
[----:B------:R-:W-:Y:S02]  /*14a0*/  UIMAD.WIDE.U32 UR16, UR25, UR12, URZ ;  /* 0x0000000c191072a5 */ /* 0x000fe4000f8e00ff */
[----:B------:R-:W-:Y:S01]  /*14b0*/  UIMAD.WIDE.U32 UR18, UR6, UR8, URZ ;  /* 0x00000008061272a5 */ /* 0x000fe2000f8e00ff */
[----:B------:R-:W-:Y:S01]  /*14c0*/  UMOV UR4, UR21 ;  /* 0x0000001500047c82 */ /* 0x000fe20008000000 */
[----:B------:R-:W-:Y:S01]  /*14d0*/  UMOV UR10, UR11 ;  /* 0x0000000b000a7c82 */ /* 0x000fe20008000000 */
[----:B------:R-:W-:Y:S02]  /*14e0*/  USHF.R.U32.HI UR4, URZ, UR7, UR4 ;  /* 0x00000007ff047299 */ /* 0x000fe40008011604 */
[----:B------:R-:W-:Y:S01]  /*14f0*/  @UP2 USHF.R.U32.HI UR5, URZ, UR9, UR10 ;  /* 0x00000009ff052299 */ /* 0x000fe2000801160a */
[----:B------:R-:W-:Y:S01]  /*1500*/  UMOV UR16, UR17 ;  /* 0x0000001100107c82 */ /* 0x000fe20008000000 */
[----:B------:R-:W-:Y:S01]  /*1510*/  UMOV UR18, UR19 ;  /* 0x0000001300127c82 */ /* 0x000fe20008000000 */
[----:B------:R-:W-:-:S02]  /*1520*/  USHF.R.U32.HI UR13, URZ, UR13, UR16 ;  /* 0x0000000dff0d7299 */ /* 0x000fc40008011610 */
[----:B------:R-:W-:Y:S02]  /*1530*/  USEL UR4, UR26, UR4, !UP0 ;  /* 0x000000041a047287 */ /* 0x000fe4000c000000 */
[----:B------:R-:W-:Y:S02]  /*1540*/  @UP2 USHF.R.U32.HI UR6, URZ, UR9, UR18 ;  /* 0x00000009ff062299 */ /* 0x000fe40008011612 */
[----:B------:R-:W-:Y:S02]  /*1550*/  UIMAD UR7, UR5, UR23, URZ ;  /* 0x00000017050772a4 */ /* 0x000fe4000f8e02ff */
[----:B------:R-:W-:Y:S02]  /*1560*/  USEL UR5, UR25, UR13, !UP1 ;  /* 0x0000000d19057287 */ /* 0x000fe4000c800000 */
[----:B------:R-:W-:Y:S02]  /*1570*/  UIMAD UR12, UR6, UR23, URZ ;  /* 0x00000017060c72a4 */ /* 0x000fe4000f8e02ff */
[----:B------:R-:W-:-:S02]  /*1580*/  UISETP.GE.AND UP0, UPT, UR4, UR7, UPT ;  /* 0x000000070400728c */ /* 0x000fc4000bf06270 */
[----:B------:R-:W-:Y:S02]  /*1590*/  UIMAD.WIDE.U32 UR10, UR4, UR8, URZ ;  /* 0x00000008040a72a5 */ /* 0x000fe4000f8e00ff */
[----:B------:R-:W-:Y:S02]  /*15a0*/  UISETP.GE.OR UP0, UPT, UR5, UR12, UP0 ;  /* 0x0000000c0500728c */ /* 0x000fe40008706670 */
[----:B------:R-:W-:Y:S02]  /*15b0*/  UIMAD.WIDE.U32 UR12, UR5, UR8, URZ ;  /* 0x00000008050c72a5 */ /* 0x000fe4000f8e00ff */
[----:B------:R-:W-:Y:S01]  /*15c0*/  UIADD3 UR10, UPT, UPT, -UR4, URZ, URZ ;  /* 0x000000ff040a7290 */ /* 0x000fe2000fffe1ff */
[----:B------:R-:W-:Y:S01]  /*15d0*/  UMOV UR8, UR11 ;  /* 0x0000000b00087c82 */ /* 0x000fe20008000000 */
[----:B------:R-:W-:Y:S02]  /*15e0*/  UIADD3 UR11, UPT, UPT, -UR5, URZ, URZ ;  /* 0x000000ff050b7290 */ /* 0x000fe4000fffe1ff */
[----:B------:R-:W-:-:S03]  /*15f0*/  USHF.R.U32.HI UR8, URZ, UR9, UR8 ;  /* 0x00000009ff087299 */ /* 0x000fc60008011608 */
[----:B------:R-:W-:Y:S01]  /*1600*/  @!UP0 UMOV UR7, UR13 ;  /* 0x0000000d00078c82 */ /* 0x000fe20008000000 */
[----:B------:R-:W-:Y:S02]  /*1610*/  UIMAD UR26, UR14, UR10, UR26 ;  /* 0x0000000a0e1a72a4 */ /* 0x000fe4000f8e021a */
[----:B------:R-:W-:Y:S02]  /*1620*/  USEL UR8, UR4, UR8, !UP2 ;  /* 0x0000000804087287 */ /* 0x000fe4000d000000 */
[----:B------:R-:W-:Y:S02]  /*1630*/  @!UP0 USHF.R.U32.HI UR7, URZ, UR9, UR7 ;  /* 0x00000009ff078299 */ /* 0x000fe40008011607 */
[----:B------:R-:W-:Y:S02]  /*1640*/  UIADD3 UR9, UPT, UPT, -UR8, URZ, URZ ;  /* 0x000000ff08097290 */ /* 0x000fe4000fffe1ff */
[----:B------:R-:W-:Y:S02]  /*1650*/  @!UP0 USEL UR7, UR5, UR7, !UP2 ;  /* 0x0000000705078287 */ /* 0x000fe4000d000000 */
[----:B------:R-:W-:-:S02]  /*1660*/  UIMAD UR9, UR23, UR9, UR4 ;  /* 0x00000009170972a4 */ /* 0x000fc4000f8e0204 */
[----:B------:R-:W-:Y:S02]  /*1670*/  @!UP0 UIADD3 UR8, UPT, UPT, UR8, -UR7, URZ ;  /* 0x8000000708088290 */ /* 0x000fe4000fffe0ff */
[----:B------:R-:W-:Y:S02]  /*1680*/  @!UP0 UIMAD UR6, UR9, UR6, UR7 ;  /* 0x00000006090682a4 */ /* 0x000fe4000f8e0207 */
[----:B------:R-:W-:Y:S02]  /*1690*/  @!UP0 UIMAD UR4, UR8, UR23, UR5 ;  /* 0x00000017080482a4 */ /* 0x000fe4000f8e0205 */
[----:B------:R-:W-:Y:S02]  /*16a0*/  UIMAD UR25, UR24, UR11, UR25 ;  /* 0x0000000b181972a4 */ /* 0x000fe4000f8e0219 */
[----:B------:R-:W-:Y:S01]  /*16b0*/  UIMAD UR26, UR4, UR14, UR26 ;  /* 0x0000000e041a72a4 */ /* 0x000fe2000f8e021a */
[----:B------:R-:W-:Y:S02]  /*16c0*/  @!UP0 UMOV UR5, UR6 ;  /* 0x0000000600058c82 */ /* 0x000fe40008000000 */
[----:B------:R-:W-:-:S12]  /*16d0*/  UIMAD UR25, UR5, UR24, UR25 ;  /* 0x00000018051972a4 */ /* 0x000fd8000f8e0219 */
.L_x_18:
[----:B------:R-:W-:-:S09]  /*16e0*/  UISETP.NE.AND UP0, UPT, UR28, 0x1, UPT ;  /* 0x000000011c00788c */ /* 0x000fd2000bf05270 */
[----:B------:R-:W-:Y:S05]  /*16f0*/  BRA.U UP0, `(.L_x_19) ;  /* 0x0000000100447547 */ /* 0x000fea000b800000 */
[----:B------:R-:W2:Y:S01]  /*1700*/  LDCU.128 UR8, c[0x0][0xb10] ;  /* 0x00016200ff0877ac */ /* 0x000ea20008000c00 */
[----:B------:R-:W3:Y:S01]  /*1710*/  LDCU UR12, c[0x0][0xb0c] ;  /* 0x00016180ff0c77ac */ /* 0x000ee20008000800 */
[----:B------:R-:W4:Y:S01]  /*1720*/  LDCU UR13, c[0x0][0xb20] ;  /* 0x00016400ff0d77ac */ /* 0x000f220008000800 */
[----:B--2---:R-:W-:Y:S02]  /*1730*/  UIMAD.WIDE.U32 UR6, UR25, UR8, URZ ;  /* 0x00000008190672a5 */ /* 0x004fe4000f8e00ff */
[----:B------:R-:W-:Y:S02]  /*1740*/  UIMAD.WIDE.U32 UR4, UR26, UR11, URZ ;  /* 0x0000000b1a0472a5 */ /* 0x000fe4000f8e00ff */
[----:B---3--:R-:W-:Y:S02]  /*1750*/  UISETP.NE.AND UP1, UPT, UR12, 0x1, UPT ;  /* 0x000000010c00788c */ /* 0x008fe4000bf25270 */
[----:B------:R-:W-:Y:S01]  /*1760*/  UISETP.NE.AND UP0, UPT, UR10, 0x1, UPT ;  /* 0x000000010a00788c */ /* 0x000fe2000bf05270 */
[----:B------:R-:W-:-:S02]  /*1770*/  UMOV UR6, UR7 ;  /* 0x0000000700067c82 */ /* 0x000fc40008000000 */
[----:B------:R-:W-:Y:S01]  /*1780*/  UMOV UR4, UR5 ;  /* 0x0000000500047c82 */ /* 0x000fe20008000000 */
[----:B------:R-:W-:Y:S02]  /*1790*/  USHF.R.U32.HI UR9, URZ, UR9, UR6 ;  /* 0x00000009ff097299 */ /* 0x000fe40008011606 */
[----:B----4-:R-:W-:Y:S02]  /*17a0*/  USHF.R.U32.HI UR4, URZ, UR13, UR4 ;  /* 0x0000000dff047299 */ /* 0x010fe40008011604 */
[----:B------:R-:W-:Y:S02]  /*17b0*/  USEL UR5, UR25, UR9, !UP1 ;  /* 0x0000000919057287 */ /* 0x000fe4000c800000 */
[----:B------:R-:W-:-:S04]  /*17c0*/  USEL UR4, UR26, UR4, !UP0 ;  /* 0x000000041a047287 */ /* 0x000fc8000c000000 */
[----:B------:R-:W-:Y:S02]  /*17d0*/  UIADD3 UR6, UPT, UPT, UR5, -UR4, URZ ;  /* 0x8000000405067290 */ /* 0x000fe4000fffe0ff */
[----:B------:R-:W-:Y:S02]  /*17e0*/  UIADD3 UR4, UPT, UPT, -UR5, UR4, URZ ;  /* 0x0000000405047290 */ /* 0x000fe4000fffe1ff */
[----:B------:R-:W-:Y:S02]  /*17f0*/  UIMAD UR26, UR6, UR10, UR26 ;  /* 0x0000000a061a72a4 */ /* 0x000fe4000f8e021a */
[----:B------:R-:W-:-:S12]  /*1800*/  UIMAD UR25, UR4, UR12, UR25 ;  /* 0x0000000c041972a4 */ /* 0x000fd8000f8e0219 */
.L_x_19:
[----:B------:R-:W-:-:S09]  /*1810*/  UISETP.EQ.U32.AND UP0, UPT, UR31, 0x1, UPT ;  /* 0x000000011f00788c */ /* 0x000fd2000bf02070 */
[----:B------:R-:W-:Y:S05]  /*1820*/  BRA.U !UP0, `(.L_x_20) ;  /* 0x00000001080c7547 */ /* 0x000fea000b800000 */
[----:B------:R-:W-:Y:S01]  /*1830*/  UCGABAR_WAIT ;  /* 0x0000000000007dc7 */ /* 0x000fe20008000000 */
[----:B------:R-:W-:Y:S01]  /*1840*/  CCTL.IVALL ;  /* 0x00000000ff00798f */ /* 0x000fe20002000000 */
[----:B------:R-:W-:Y:S05]  /*1850*/  BRA `(.L_x_21) ;  /* 0x0000000000047947 */ /* 0x000fea0003800000 */
.L_x_20:
[----:B------:R-:W-:Y:S06]  /*1860*/  BAR.SYNC.DEFER_BLOCKING 0x0 ;  /* 0x0000000000007b1d */ /* 0x000fec0000010000 */
.L_x_21:
[----:B------:R-:W-:Y:S05]  /*1870*/  BRA.U UP3, `(.L_x_22) ;  /* 0x0000001503b47547 */ /* 0x000fea000b800000 */
[----:B------:R-:W2:Y:S01]  /*1880*/  LDCU UR6, c[0x0][0x38c] ;  /* 0x00007180ff0677ac */ /* 0x000ea20008000800 */
[----:B------:R-:W-:Y:S01]  /*1890*/  PLOP3.LUT P2, PT, PT, PT, UP5, 0x80, 0x8 ;  /* 0x000000000008781c */ /* 0x000fe20003f4f058 */
[----:B------:R-:W-:Y:S01]  /*18a0*/  IMAD.MOV.U32 R12, RZ, RZ, 0x1 ;  /* 0x00000001ff0c7424 */ /* 0x000fe200078e00ff */
[----:B------:R-:W-:Y:S01]  /*18b0*/  ISETP.EQ.OR P3, PT, R0, RZ, P4 ;  /* 0x000000ff0000720c */ /* 0x000fe20002762670 */
[----:B------:R-:W-:Y:S01]  /*18c0*/  UISETP.NE.AND UP1, UPT, UR22, URZ, UPT ;  /* 0x000000ff1600728c */ /* 0x000fe2000bf25270 */
[----:B------:R-:W-:Y:S02]  /*18d0*/  PLOP3.LUT P2, PT, P2, PT, PT, 0x8, 0x80 ;  /* 0x000000000080781c */ /* 0x000fe4000174e170 */
[----:B------:R-:W-:Y:S01]  /*18e0*/  CS2R R10, SRZ ;  /* 0x00000000000a7805 */ /* 0x000fe2000001ff00 */
[----:B------:R-:W-:Y:S01]  /*18f0*/  IMAD.MOV.U32 R9, RZ, RZ, RZ ;  /* 0x000000ffff097224 */ /* 0x000fe200078e00ff */
[----:B------:R-:W3:Y:S01]  /*1900*/  LDCU UR48, c[0x0][0x370] ;  /* 0x00006e00ff3077ac */ /* 0x000ee20008000800 */
[----:B------:R-:W-:Y:S01]  /*1910*/  IMAD.MOV.U32 R8, RZ, RZ, 0x1 ;  /* 0x00000001ff087424 */ /* 0x000fe200078e00ff */
[----:B------:R-:W4:Y:S01]  /*1920*/  LDCU.64 UR44, c[0x0][0x348] ;  /* 0x00006900ff2c77ac */ /* 0x000f220008000a00 */
[----:B------:R-:W1:Y:S01]  /*1930*/  LDCU UR47, c[0x0][0x374] ;  /* 0x00006e80ff2f77ac */ /* 0x000e620008000800 */
[----:B--2---:R-:W-:-:S02]  /*1940*/  UIADD3 UR5, UPT, UPT, UR6, 0x3f, URZ ;  /* 0x0000003f06057890 */ /* 0x004fc4000fffe0ff */
[----:B------:R-:W-:Y:S02]  /*1950*/  UIADD3 UR55, UPT, UPT, UR6, 0x7e, URZ ;  /* 0x0000007e06377890 */ /* 0x000fe4000fffe0ff */
[----:B------:R-:W-:Y:S02]  /*1960*/  USHF.R.S32.HI UR4, URZ, 0x1f, UR5 ;  /* 0x0000001fff047899 */ /* 0x000fe40008011405 */
[----:B------:R-:W-:Y:S02]  /*1970*/  USEL UR37, UR37, 0x2, UP1 ;  /* 0x0000000225257887 */ /* 0x000fe40008800000 */
[----:B------:R-:W-:Y:S02]  /*1980*/  ULEA.HI UR4, UR4, UR5, URZ, 0x6 ;  /* 0x0000000504047291 */ /* 0x000fe4000f8f30ff */
[----:B------:R-:W-:Y:S02]  /*1990*/  USHF.L.U32 UR5, UR27, 0x4, URZ ;  /* 0x000000041b057899 */ /* 0x000fe400080006ff */
[----:B------:R-:W-:-:S02]  /*19a0*/  USHF.R.S32.HI UR50, URZ, 0x6, UR4 ;  /* 0x00000006ff327899 */ /* 0x000fc40008011404 */
[----:B------:R-:W-:Y:S02]  /*19b0*/  UIADD3 UR4, UPT, UPT, UR6, -0x1, URZ ;  /* 0xffffffff06047890 */ /* 0x000fe4000fffe0ff */
[----:B------:R-:W-:Y:S02]  /*19c0*/  UISETP.LT.U32.AND UP0, UPT, UR50, 0x6, UPT ;  /* 0x000000063200788c */ /* 0x000fe4000bf01070 */
[----:B------:R-:W-:Y:S02]  /*19d0*/  UISETP.GE.U32.AND UP2, UPT, UR4, -0x7f, UPT ;  /* 0xffffff810400788c */ /* 0x000fe4000bf46070 */
[----:B------:R-:W-:Y:S02]  /*19e0*/  USEL UR49, UR50, 0x6, UP0 ;  /* 0x0000000632317887 */ /* 0x000fe40008000000 */
[----:B------:R-:W-:Y:S02]  /*19f0*/  ULOP3.LUT UR51, UR5, 0x30, URZ, 0xe2, !UPT ;  /* 0x0000003005337892 */ /* 0x000fe4000f8ee2ff */
[----:B------:R-:W-:-:S02]  /*1a00*/  UIADD3 UR31, UPT, UPT, UR49, -0x1, URZ ;  /* 0xffffffff311f7890 */ /* 0x000fc4000fffe0ff */
[----:B------:R-:W-:Y:S01]  /*1a10*/  UIADD3 UR52, UPT, UPT, UR50, -UR49, URZ ;  /* 0x8000003132347290 */ /* 0x000fe2000fffe0ff */
[----:B------:R-:W-:Y:S02]  /*1a20*/  UMOV UR22, URZ ;  /* 0x000000ff00167c82 */ /* 0x000fe40008000000 */
[----:B------:R-:W-:-:S04]  /*1a30*/  @UP2 UIADD3 UR31, UPT, UPT, UR49, URZ, URZ ;  /* 0x000000ff311f2290 */ /* 0x000fc8000fffe0ff */
[----:B-1-34-:R-:W-:-:S12]  /*1a40*/  UIADD3 UR31, UPT, UPT, UR31, 0x1, URZ ;  /* 0x000000011f1f7890 */ /* 0x01afd8000fffe0ff */
.L_x_46:
[----:B------:R-:W-:Y:S01]  /*1a50*/  UISETP.NE.AND UP0, UPT, UR54, URZ, UPT ;  /* 0x000000ff3600728c */ /* 0x000fe2000bf05270 */
[----:B------:R-:W1:Y:S08]  /*1a60*/  S2UR UR54, SR_CgaCtaId ;  /* 0x00000000003679c3 */ /* 0x000e700000008800 */
[----:B---3--:R-:W-:Y:S05]  /*1a70*/  BRA.U UP0, `(.L_x_23) ;  /* 0x0000000100347547 */ /* 0x008fea000b800000 */
[----:B------:R-:W2:Y:S01]  /*1a80*/  S2R R0, SR_CgaCtaId ;  /* 0x0000000000007919 */ /* 0x000ea20000008800 */
[----:B------:R-:W-:-:S04]  /*1a90*/  MOV R2, 0x400 ;  /* 0x0000040000027802 */ /* 0x000fc80000000f00 */
[----:B--2---:R-:W-:Y:S02]  /*1aa0*/  LEA R0, R0, R2, 0x18 ;  /* 0x0000000200007211 */ /* 0x004fe400078ec0ff */
[----:B------:R-:W-:-:S03]  /*1ab0*/  SHF.L.U32 R2, R8, 0x1f, RZ ;  /* 0x0000001f08027819 */ /* 0x000fc600000006ff */
[----:B------:R-:W-:-:S04]  /*1ac0*/  IMAD R0, R9, 0x8, R0 ;  /* 0x0000000809007824 */ /* 0x000fc800078e0200 */
[----:B------:R-:W2:Y:S02]  /*1ad0*/  SYNCS.PHASECHK.TRANS64.TRYWAIT P0, [R0+URZ+0x110], R2 ;  /* 0x00011002000075a7 */ /* 0x000ea400080011ff */
[----:B--2---:R-:W-:Y:S05]  /*1ae0*/  @!P0 BRA `(.L_x_24) ;  /* 0x0000006000108947 */ /* 0x004fea0003800000 */
.L_x_128:
[----:B------:R-:W-:Y:S01]  /*1af0*/  VIADD R9, R9, 0x1 ;  /* 0x0000000109097836 */ /* 0x000fe20000000000 */
[----:B------:R2:W-:Y:S04]  /*1b00*/  SYNCS.ARRIVE.TRANS64.A1T0 RZ, [R0+URZ+0x100], RZ ;  /* 0x000100ff00ff79a7 */ /* 0x0005e800081000ff */
[----:B------:R-:W-:-:S04]  /*1b10*/  ISETP.NE.AND P0, PT, R9, 0x2, PT ;  /* 0x000000020900780c */ /* 0x000fc80003f05270 */
[----:B------:R-:W-:Y:S02]  /*1b20*/  SEL R9, R9, RZ, P0 ;  /* 0x000000ff09097207 */ /* 0x000fe40000000000 */
[----:B--2---:R-:W-:-:S04]  /*1b30*/  SEL R0, RZ, 0x1, P0 ;  /* 0x00000001ff007807 */ /* 0x004fc80000000000 */
[----:B------:R-:W-:-:S07]  /*1b40*/  LOP3.LUT R8, R8, R0, RZ, 0x3c, !PT ;  /* 0x0000000008087212 */ /* 0x000fce00078e3cff */
.L_x_23:
[----:B------:R-:W-:Y:S01]  /*1b50*/  UMOV UR21, 0x400 ;  /* 0x0000040000157882 */ /* 0x000fe20000000000 */
[----:B------:R-:W-:Y:S01]  /*1b60*/  SHF.L.U32 R0, R12, 0x1f, RZ ;  /* 0x0000001f0c007819 */ /* 0x000fe200000006ff */
[----:B-1----:R-:W-:Y:S02]  /*1b70*/  ULEA UR21, UR54, UR21, 0x18 ;  /* 0x0000001536157291 */ /* 0x002fe4000f8ec0ff */
[----:B------:R-:W-:Y:S02]  /*1b80*/  UISETP.GE.U32.AND UP0, UPT, UR55, 0x7f, UPT ;  /* 0x0000007f3700788c */ /* 0x000fe4000bf06070 */
[----:B------:R-:W-:Y:S02]  /*1b90*/  ULEA UR4, UR22, UR21, 0x3 ;  /* 0x0000001516047291 */ /* 0x000fe4000f8e18ff */
[----:B------:R-:W-:Y:S02]  /*1ba0*/  ULEA UR19, UR26, UR53, 0x1 ;  /* 0x000000351a137291 */ /* 0x000fe4000f8e08ff */
[----:B------:R-:W-:-:S02]  /*1bb0*/  ULEA UR35, UR25, UR51, 0x6 ;  /* 0x0000003319237291 */ /* 0x000fc4000f8e30ff */
[----:B------:R-:W-:Y:S01]  /*1bc0*/  USHF.L.U32 UR19, UR19, 0x5, URZ ;  /* 0x0000000513137899 */ /* 0x000fe200080006ff */
[----:B------:R-:W-:Y:S02]  /*1bd0*/  UMOV UR7, URZ ;  /* 0x000000ff00077c82 */ /* 0x000fe40008000000 */
[----:B------:R1:W2:Y:S01]  /*1be0*/  SYNCS.PHASECHK.TRANS64.TRYWAIT P1, [UR4+0x30], R0 ;  /* 0x00003000ff0075a7 */ /* 0x0002a20008021104 */
[----:B------:R-:W-:Y:S08]  /*1bf0*/  BRA.U !UP0, `(.L_x_25) ;  /* 0x0000000508107547 */ /* 0x000ff0000b800000 */
[----:B------:R-:W-:Y:S01]  /*1c00*/  UMOV UR13, URZ ;  /* 0x000000ff000d7c82 */ /* 0x000fe20008000000 */
[----:B------:R-:W-:-:S05]  /*1c10*/  UMOV UR6, UR22 ;  /* 0x0000001600067c82 */ /* 0x000fca0008000000 */
.L_x_33:
[----:B------:R-:W-:Y:S01]  /*1c20*/  ULEA UR33, UR6, UR21, 0x3 ;  /* 0x0000001506217291 */ /* 0x000fe2000f8e18ff */
[----:B--2---:R-:W-:Y:S01]  /*1c30*/  @!P4 MOV R2, 0x8000 ;  /* 0x000080000002c802 */ /* 0x004fe20000000f00 */
[----:B--23--:R-:W-:Y:S10]  /*1c40*/  @P1 BRA `(.L_x_26) ;  /* 0x00000000000c1947 */ /* 0x00cff40003800000 */
[----:B------:R-:W-:-:S04]  /*1c50*/  SHF.L.U32 R3, R12, 0x1f, RZ ;  /* 0x0000001f0c037819 */ /* 0x000fc800000006ff */
[----:B------:R-:W2:Y:S02]  /*1c60*/  SYNCS.PHASECHK.TRANS64.TRYWAIT P0, [UR33+0x30], R3 ;  /* 0x00003003ff0075a7 */ /* 0x000ea40008001121 */
[----:B--2---:R-:W-:Y:S05]  /*1c70*/  @!P0 BRA `(.L_x_27) ;  /* 0x0000005c00c08947 */ /* 0x004fea0003800000 */
.L_x_26:
[----:B------:R2:W-:Y:S01]  /*1c80*/  @!P4 SYNCS.ARRIVE.TRANS64 RZ, [UR33], R2 ;  /* 0x00000002ffffc9a7 */ /* 0x0005e20008000021 */
[----:B------:R-:W-:-:S04]  /*1c90*/  ULOP3.LUT UR4, UR37, 0x2, URZ, 0xfc, !UPT ;  /* 0x0000000225047892 */ /* 0x000fc8000f8efcff */
[----:B------:R-:W-:-:S09]  /*1ca0*/  UISETP.NE.AND UP0, UPT, UR4, 0x2, UPT ;  /* 0x000000020400788c */ /* 0x000fd2000bf05270 */
[----:B------:R-:W-:Y:S05]  /*1cb0*/  BRA.U UP0, `(.L_x_28) ;  /* 0x0000000100047547 */ /* 0x000fea000b800000 */
[----:B------:R-:W-:Y:S05]  /*1cc0*/  BPT.TRAP 0x1 ;  /* 0x000000040000795c */ /* 0x000fea0000300000 */
.L_x_28:
[----:B------:R-:W-:Y:S04]  /*1cd0*/  BSSY.RECONVERGENT B0, `(.L_x_29) ;  /* 0x0000003000007945 */ /* 0x000fe80003800200 */
[----:B------:R-:W-:Y:S05]  /*1ce0*/  @P3 BRA `(.L_x_30) ;  /* 0x0000000000043947 */ /* 0x000fea0003800000 */
[----:B------:R-:W-:Y:S05]  /*1cf0*/  BPT.TRAP 0x1 ;  /* 0x000000040000795c */ /* 0x000fea0000300000 */
.L_x_30:
[----:B------:R-:W-:Y:S05]  /*1d00*/  BSYNC.RECONVERGENT B0 ;  /* 0x0000000000007941 */ /* 0x000fea0003800200 */
.L_x_29:
[----:B------:R-:W-:Y:S01]  /*1d10*/  UIADD3 UR4, UPT, UPT, UR6, 0x1, URZ ;  /* 0x0000000106047890 */ /* 0x000fe2000fffe0ff */
[----:B------:R-:W-:Y:S01]  /*1d20*/  BSSY.RECONVERGENT B0, `(.L_x_31) ;  /* 0x000002c000007945 */ /* 0x000fe20003800200 */
[----:B------:R-:W-:Y:S02]  /*1d30*/  ELECT P0, URZ, PT ;  /* 0x0000000000ff782f */ /* 0x000fe40003800000 */
[----:B------:R-:W-:-:S04]  /*1d40*/  UISETP.NE.AND UP0, UPT, UR4, 0x6, UPT ;  /* 0x000000060400788c */ /* 0x000fc8000bf05270 */
[----:B------:R-:W-:Y:S02]  /*1d50*/  USEL UR5, URZ, 0x1, UP0 ;  /* 0x00000001ff057887 */ /* 0x000fe40008000000 */
[----:B------:R-:W-:-:S04]  /*1d60*/  USEL UR22, UR4, URZ, UP0 ;  /* 0x000000ff04167287 */ /* 0x000fc80008000000 */
[----:B------:R-:W-:Y:S01]  /*1d70*/  ULEA UR4, UR22, UR21, 0x3 ;  /* 0x0000001516047291 */ /* 0x000fe2000f8e18ff */
[----:B------:R-:W-:-:S04]  /*1d80*/  LOP3.LUT R12, R12, UR5, RZ, 0x3c, !PT ;  /* 0x000000050c0c7c12 */ /* 0x000fc8000f8e3cff */
[----:B-1----:R-:W-:-:S04]  /*1d90*/  SHF.L.U32 R0, R12, 0x1f, RZ ;  /* 0x0000001f0c007819 */ /* 0x002fc800000006ff */
[----:B------:R1:W3:Y:S01]  /*1da0*/  SYNCS.PHASECHK.TRANS64.TRYWAIT P1, [UR4+0x30], R0 ;  /* 0x00003000ff0075a7 */ /* 0x0002e20008021104 */
[----:B------:R-:W-:Y:S05]  /*1db0*/  @!P0 BRA `(.L_x_32) ;  /* 0x0000000000888947 */ /* 0x000fea0003800000 */
[----:B------:R-:W-:Y:S02]  /*1dc0*/  USHF.L.U32 UR7, UR6, 0xc, URZ ;  /* 0x0000000c06077899 */ /* 0x000fe400080006ff */
[----:B------:R-:W-:Y:S02]  /*1dd0*/  UIADD3 UR4, UP1, UPT, UR44, 0x80, URZ ;  /* 0x000000802c047890 */ /* 0x000fe4000ff3e0ff */
[----:B------:R-:W-:Y:S02]  /*1de0*/  ULOP3.LUT UR24, UR7, UR39, URZ, 0xfc, !UPT ;  /* 0x0000002707187292 */ /* 0x000fe4000f8efcff */
[----:B------:R-:W-:Y:S02]  /*1df0*/  ULOP3.LUT UR8, UR7, UR38, URZ, 0xfc, !UPT ;  /* 0x0000002607087292 */ /* 0x000fe4000f8efcff */
[----:B------:R-:W-:Y:S02]  /*1e00*/  ULEA UR24, UR24, UR21, 0x2 ;  /* 0x0000001518187291 */ /* 0x000fe4000f8e10ff */
[----:B------:R-:W-:-:S02]  /*1e10*/  USHF.L.U32 UR34, UR13, 0x6, URZ ;  /* 0x000000060d227899 */ /* 0x000fc400080006ff */
[----:B------:R-:W-:Y:S02]  /*1e20*/  UIADD3 UR14, UP0, UPT, UR44, 0x180, URZ ;  /* 0x000001802c0e7890 */ /* 0x000fe4000ff1e0ff */
[----:B------:R-:W-:Y:S02]  /*1e30*/  ULEA UR8, UR8, UR21, 0x2 ;  /* 0x0000001508087291 */ /* 0x000fe4000f8e10ff */
[----:B------:R-:W-:Y:S02]  /*1e40*/  UIADD3.X UR5, UPT, UPT, URZ, UR45, URZ, UP1, !UPT ;  /* 0x0000002dff057290 */ /* 0x000fe40008ffe4ff */
[----:B------:R-:W-:Y:S02]  /*1e50*/  UIADD3 UR32, UPT, UPT, UR24, 0x6800, URZ ;  /* 0x0000680018207890 */ /* 0x000fe4000fffe0ff */
[----:B------:R-:W-:Y:S02]  /*1e60*/  UPRMT UR7, URZ, 0x5410, UR30 ;  /* 0x00005410ff077896 */ /* 0x000fe4000800001e */
[----:B------:R-:W-:-:S02]  /*1e70*/  UIADD3 UR26, UPT, UPT, UR34, 0x20, URZ ;  /* 0x00000020221a7890 */ /* 0x000fc4000fffe0ff */
[----:B------:R-:W-:Y:S02]  /*1e80*/  UIADD3 UR24, UPT, UPT, UR24, 0x8800, URZ ;  /* 0x0000880018187890 */ /* 0x000fe4000fffe0ff */
[----:B------:R-:W-:Y:S02]  /*1e90*/  UIADD3.X UR15, UPT, UPT, URZ, UR45, URZ, UP0, !UPT ;  /* 0x0000002dff0f7290 */ /* 0x000fe400087fe4ff */
[----:B------:R-:W-:Y:S02]  /*1ea0*/  UIADD3 UR16, UPT, UPT, UR8, 0x1e800, URZ ;  /* 0x0001e80008107890 */ /* 0x000fe4000fffe0ff */
[----:B------:R-:W-:Y:S02]  /*1eb0*/  UPRMT UR23, URZ, 0x5410, UR29 ;  /* 0x00005410ff177896 */ /* 0x000fe4000800001d */
[----:B------:R-:W-:Y:S01]  /*1ec0*/  UIADD3 UR8, UPT, UPT, UR8, 0x20800, URZ ;  /* 0x0002080008087890 */ /* 0x000fe2000fffe0ff */
[----:B------:R-:W-:Y:S01]  /*1ed0*/  UMOV UR40, 0x0 ;  /* 0x0000000000287882 */ /* 0x000fe20000000000 */
[----:B------:R-:W-:Y:S01]  /*1ee0*/  UMOV UR41, 0x10000000 ;  /* 0x1000000000297882 */ /* 0x000fe20000000000 */
[----:B------:R-:W-:Y:S01]  /*1ef0*/  UMOV UR25, UR33 ;  /* 0x0000002100197c82 */ /* 0x000fe20008000000 */
[----:B------:R-:W-:Y:S01]  /*1f00*/  UMOV UR27, UR35 ;  /* 0x00000023001b7c82 */ /* 0x000fe20008000000 */
[----:B------:R-:W-:Y:S01]  /*1f10*/  UMOV UR28, UR36 ;  /* 0x00000024001c7c82 */ /* 0x000fe20008000000 */
[----:B------:R-:W-:Y:S01]  /*1f20*/  UMOV UR17, UR33 ;  /* 0x0000002100117c82 */ /* 0x000fe20008000000 */
[----:B------:R-:W-:Y:S01]  /*1f30*/  UMOV UR20, UR36 ;  /* 0x0000002400147c82 */ /* 0x000fe20008000000 */
[----:B------:R-:W-:Y:S01]  /*1f40*/  UMOV UR18, UR34 ;  /* 0x0000002200127c82 */ /* 0x000fe20008000000 */
[----:B------:R4:W-:Y:S01]  /*1f50*/  UTMALDG.3D.MULTICAST [UR32], [UR4], UR7, desc[UR40] ;  /* 0x00002820040073b4 */ /* 0x0009e20008011807 */
[----:B------:R-:W-:Y:S01]  /*1f60*/  UMOV UR9, UR33 ;  /* 0x0000002100097c82 */ /* 0x000fe20008000000 */
[----:B------:R-:W-:Y:S01]  /*1f70*/  UMOV UR11, UR19 ;  /* 0x00000013000b7c82 */ /* 0x000fe20008000000 */
[----:B------:R-:W-:Y:S01]  /*1f80*/  UMOV UR12, UR36 ;  /* 0x00000024000c7c82 */ /* 0x000fe20008000000 */
[----:B------:R-:W-:Y:S01]  /*1f90*/  UMOV UR10, UR26 ;  /* 0x0000001a000a7c82 */ /* 0x000fe20008000000 */
[----:B------:R4:W-:Y:S01]  /*1fa0*/  UTMALDG.3D.MULTICAST [UR24], [UR4], UR7, desc[UR40] ;  /* 0x00002818040073b4 */ /* 0x0009e20008011807 */
[----:B------:R4:W-:Y:S01]  /*1fb0*/  UTMALDG.3D.MULTICAST [UR16], [UR14], UR23, desc[UR40] ;  /* 0x000028100e0073b4 */ /* 0x0009e20008011817 */
[----:B------:R4:W-:Y:S02]  /*1fc0*/  UTMALDG.3D.MULTICAST [UR8], [UR14], UR23, desc[UR40] ;  /* 0x000028080e0073b4 */ /* 0x0009e40008011817 */
[----:B----4-:R-:W-:Y:S01]  /*1fd0*/  NOP ;  /* 0x0000000000007918 */ /* 0x010fe20000000000 */
.L_x_32:
[----:B------:R-:W-:Y:S05]  /*1fe0*/  BSYNC.RECONVERGENT B0 ;  /* 0x0000000000007941 */ /* 0x000fea0003800200 */
.L_x_31:
[----:B------:R-:W-:Y:S01]  /*1ff0*/  UIADD3 UR13, UPT, UPT, UR13, 0x1, URZ ;  /* 0x000000010d0d7890 */ /* 0x000fe2000fffe0ff */
[----:B------:R-:W-:Y:S01]  /*2000*/  UMOV UR6, UR22 ;  /* 0x0000001600067c82 */ /* 0x000fe20008000000 */
[----:B------:R-:W-:Y:S02]  /*2010*/  UMOV UR7, UR31 ;  /* 0x0000001f00077c82 */ /* 0x000fe40008000000 */
[----:B------:R-:W-:-:S09]  /*2020*/  UISETP.NE.AND UP0, UPT, UR13, UR31, UPT ;  /* 0x0000001f0d00728c */ /* 0x000fd2000bf05270 */
[----:B------:R-:W-:Y:S05]  /*2030*/  BRA.U UP0, `(.L_x_33) ;  /* 0xfffffff900f87547 */ /* 0x000fea000b83ffff */
.L_x_25:
[----:B------:R-:W-:Y:S01]  /*2040*/  ULEA UR4, UR22, UR21, 0x3 ;  /* 0x0000001516047291 */ /* 0x000fe2000f8e18ff */
[----:B-1----:R-:W-:Y:S01]  /*2050*/  SHF.L.U32 R0, R12, 0x1f, RZ ;  /* 0x0000001f0c007819 */ /* 0x002fe200000006ff */
[----:B------:R-:W-:Y:S01]  /*2060*/  @!P2 SYNCS.ARRIVE.TRANS64.A1T0 RZ, [UR21+0x98], RZ ;  /* 0x000098ffffffa9a7 */ /* 0x000fe20008100015 */
[----:B------:R-:W-:-:S06]  /*2070*/  UISETP.GT.AND UP0, UPT, UR50, UR49, UPT ;  /* 0x000000313200728c */ /* 0x000fcc000bf04270 */
[----:B--23--:R1:W2:Y:S03]  /*2080*/  SYNCS.PHASECHK.TRANS64.TRYWAIT P1, [UR4+0x30], R0 ;  /* 0x00003000ff0075a7 */ /* 0x00c2a60008021104 */
[----:B------:R-:W-:Y:S05]  /*2090*/  BRA.U !UP0, `(.L_x_34) ;  /* 0x00000005080c7547 */ /* 0x000fea000b800000 */
[----:B------:R-:W-:Y:S01]  /*20a0*/  UIADD3 UR23, UPT, UPT, UR52, UR7, URZ ;  /* 0x0000000734177290 */ /* 0x000fe2000fffe0ff */
[----:B------:R-:W-:-:S11]  /*20b0*/  UMOV UR6, UR22 ;  /* 0x0000001600067c82 */ /* 0x000fd60008000000 */
.L_x_42:
[----:B------:R-:W-:Y:S01]  /*20c0*/  ULEA UR33, UR6, UR21, 0x3 ;  /* 0x0000001506217291 */ /* 0x000fe2000f8e18ff */
[----:B--2---:R-:W-:Y:S01]  /*20d0*/  @!P4 MOV R2, 0x8000 ;  /* 0x000080000002c802 */ /* 0x004fe20000000f00 */
[----:B--23--:R-:W-:Y:S10]  /*20e0*/  @P1 BRA `(.L_x_35) ;  /* 0x00000000000c1947 */ /* 0x00cff40003800000 */
[----:B------:R-:W-:-:S04]  /*20f0*/  SHF.L.U32 R3, R12, 0x1f, RZ ;  /* 0x0000001f0c037819 */ /* 0x000fc800000006ff */
[----:B------:R-:W2:Y:S02]  /*2100*/  SYNCS.PHASECHK.TRANS64.TRYWAIT P0, [UR33+0x30], R3 ;  /* 0x00003003ff0075a7 */ /* 0x000ea40008001121 */
[----:B--2---:R-:W-:Y:S05]  /*2110*/  @!P0 BRA `(.L_x_36) ;  /* 0x0000005800b08947 */ /* 0x004fea0003800000 */
.L_x_35:
[----:B------:R2:W-:Y:S01]  /*2120*/  @!P4 SYNCS.ARRIVE.TRANS64 RZ, [UR33], R2 ;  /* 0x00000002ffffc9a7 */ /* 0x0005e20008000021 */
[----:B------:R-:W-:-:S04]  /*2130*/  ULOP3.LUT UR4, UR37, 0x2, URZ, 0xfc, !UPT ;  /* 0x0000000225047892 */ /* 0x000fc8000f8efcff */
[----:B------:R-:W-:-:S09]  /*2140*/  UISETP.NE.AND UP0, UPT, UR4, 0x2, UPT ;  /* 0x000000020400788c */ /* 0x000fd2000bf05270 */
[----:B------:R-:W-:Y:S05]  /*2150*/  BRA.U UP0, `(.L_x_37) ;  /* 0x0000000100047547 */ /* 0x000fea000b800000 */
[----:B------:R-:W-:Y:S05]  /*2160*/  BPT.TRAP 0x1 ;  /* 0x000000040000795c */ /* 0x000fea0000300000 */
.L_x_37:
[----:B------:R-:W-:Y:S04]  /*2170*/  BSSY.RECONVERGENT B0, `(.L_x_38) ;  /* 0x0000003000007945 */ /* 0x000fe80003800200 */
[----:B------:R-:W-:Y:S05]  /*2180*/  @P3 BRA `(.L_x_39) ;  /* 0x0000000000043947 */ /* 0x000fea0003800000 */
[----:B------:R-:W-:Y:S05]  /*2190*/  BPT.TRAP 0x1 ;  /* 0x000000040000795c */ /* 0x000fea0000300000 */
.L_x_39:
[----:B------:R-:W-:Y:S05]  /*21a0*/  BSYNC.RECONVERGENT B0 ;  /* 0x0000000000007941 */ /* 0x000fea0003800200 */
.L_x_38:
        /* <DEDUP_REMOVED lines=33> */
[----:B------:R-:W-:Y:S01]  /*23c0*/  UTMALDG.3D.MULTICAST [UR32], [UR4], UR10, desc[UR40] ;  /* 0x00002820040073b4 */ /* 0x000fe2000801180a */
[----:B------:R-:W-:Y:S01]  /*23d0*/  UMOV UR17, UR33 ;  /* 0x0000002100117c82 */ /* 0x000fe20008000000 */
[----:B------:R-:W-:Y:S01]  /*23e0*/  UMOV UR20, UR36 ;  /* 0x0000002400147c82 */ /* 0x000fe20008000000 */
[----:B------:R-:W-:Y:S01]  /*23f0*/  UMOV UR18, UR34 ;  /* 0x0000002200127c82 */ /* 0x000fe20008000000 */
[----:B------:R-:W-:Y:S01]  /*2400*/  UMOV UR9, UR33 ;  /* 0x0000002100097c82 */ /* 0x000fe20008000000 */
[----:B------:R-:W-:Y:S01]  /*2410*/  UMOV UR11, UR19 ;  /* 0x00000013000b7c82 */ /* 0x000fe20008000000 */
[----:B------:R-:W-:Y:S01]  /*2420*/  UMOV UR12, UR36 ;  /* 0x00000024000c7c82 */ /* 0x000fe20008000000 */
[----:B------:R4:W-:Y:S01]  /*2430*/  UTMALDG.3D.MULTICAST [UR24], [UR4], UR10, desc[UR40] ;  /* 0x00002818040073b4 */ /* 0x0009e2000801180a */
[----:B------:R1:W-:Y:S01]  /*2440*/  UTMALDG.3D.MULTICAST [UR16], [UR14], UR13, desc[UR40] ;  /* 0x000028100e0073b4 */ /* 0x0003e2000801180d */
[----:B----4-:R-:W-:-:S02]  /*2450*/  UMOV UR10, UR26 ;  /* 0x0000001a000a7c82 */ /* 0x010fc40008000000 */
[----:B------:R1:W-:Y:S02]  /*2460*/  UTMALDG.3D.MULTICAST [UR8], [UR14], UR13, desc[UR40] ;  /* 0x000028080e0073b4 */ /* 0x0003e4000801180d */
[----:B-1----:R-:W-:Y:S01]  /*2470*/  NOP ;  /* 0x0000000000007918 */ /* 0x002fe20000000000 */
.L_x_41:
[----:B------:R-:W-:Y:S05]  /*2480*/  BSYNC.RECONVERGENT B0 ;  /* 0x0000000000007941 */ /* 0x000fea0003800200 */
.L_x_40:
[----:B------:R-:W-:Y:S01]  /*2490*/  UIADD3 UR7, UPT, UPT, UR7, 0x1, URZ ;  /* 0x0000000107077890 */ /* 0x000fe2000fffe0ff */
[----:B------:R-:W-:-:S03]  /*24a0*/  UMOV UR6, UR22 ;  /* 0x0000001600067c82 */ /* 0x000fc60008000000 */
[----:B------:R-:W-:-:S09]  /*24b0*/  UISETP.NE.AND UP0, UPT, UR7, UR23, UPT ;  /* 0x000000170700728c */ /* 0x000fd2000bf05270 */
[----:B------:R-:W-:Y:S05]  /*24c0*/  BRA.U UP0, `(.L_x_42) ;  /* 0xfffffff900fc7547 */ /* 0x000fea000b83ffff */
.L_x_34:
[C---:B------:R-:W-:Y:S01]  /*24d0*/  LEA R3, R11.reuse, UR21, 0x3 ;  /* 0x000000150b037c11 */ /* 0x040fe2000f8e18ff */
[----:B------:R-:W-:Y:S01]  /*24e0*/  NOP ;  /* 0x0000000000007918 */ /* 0x000fe20000000000 */
[----:B-1----:R-:W-:Y:S02]  /*24f0*/  SHF.L.U32 R0, R10, 0x1f, RZ ;  /* 0x0000001f0a007819 */ /* 0x002fe400000006ff */
[----:B------:R-:W-:Y:S02]  /*2500*/  LEA R4, R11, UR21, 0x4 ;  /* 0x000000150b047c11 */ /* 0x000fe4000f8e20ff */
[----:B------:R-:W1:Y:S02]  /*2510*/  SYNCS.PHASECHK.TRANS64.TRYWAIT P0, [R3+URZ+0xa0], R0 ;  /* 0x0000a000030075a7 */ /* 0x000e6400080011ff */
[----:B-1----:R-:W-:Y:S05]  /*2520*/  @!P0 BRA `(.L_x_43) ;  /* 0x0000005400c48947 */ /* 0x002fea0003800000 */
.L_x_131:
[----:B------:R-:W4:Y:S01]  /*2530*/  LDS.128 R4, [R4+0x130] ;  /* 0x0001300004047984 */ /* 0x000f220000000c00 */
[----:B------:R-:W-:Y:S01]  /*2540*/  UISETP.GE.AND UP0, UPT, UR42, 0x1, UPT ;  /* 0x000000012a00788c */ /* 0x000fe2000bf06270 */
[----:B------:R-:W-:Y:S01]  /*2550*/  @!PT LDS RZ, [RZ] ;  /* 0x00000000fffff984 */ /* 0x000fe20000000800 */
[----:B------:R-:W-:Y:S01]  /*2560*/  @!PT LDS RZ, [RZ] ;  /* 0x00000000fffff984 */ /* 0x000fe20000000800 */
[----:B------:R-:W-:Y:S01]  /*2570*/  @!PT LDS RZ, [RZ] ;  /* 0x00000000fffff984 */ /* 0x000fe20000000800 */
[----:B------:R-:W-:Y:S01]  /*2580*/  @!PT LDS RZ, [RZ] ;  /* 0x00000000fffff984 */ /* 0x000fe20000000800 */
[----:B------:R1:W-:Y:S06]  /*2590*/  MEMBAR.ALL.CTA ;  /* 0x0000000000007992 */ /* 0x0003ec0000008000 */
[----:B-1----:R-:W1:Y:S01]  /*25a0*/  FENCE.VIEW.ASYNC.S ;  /* 0x00000000000073c6 */ /* 0x002e620000000000 */
[----:B----4-:R-:W-:-:S13]  /*25b0*/  LOP3.LUT P0, RZ, R6, 0x1, RZ, 0xc0, !PT ;  /* 0x0000000106ff7812 */ /* 0x010fda000780c0ff */
[----:B-1----:R-:W-:Y:S01]  /*25c0*/  VOTEU.ANY UP1, P0 ;  /* 0x0000000000ff7886 */ /* 0x002fe20000020100 */
[----:B------:R-:W-:-:S13]  /*25d0*/  PLOP3.LUT P0, PT, PT, PT, UP1, 0x80, 0x8 ;  /* 0x000000000008781c */ /* 0x000fda0003f0f018 */
[----:B------:R-:W-:Y:S02]  /*25e0*/  @P0 LOP3.LUT R0, R5, 0xffff, RZ, 0xc0, !PT ;  /* 0x0000ffff05000812 */ /* 0x000fe400078ec0ff */
[----:B--2---:R-:W-:Y:S02]  /*25f0*/  @P0 MOV R2, R4 ;  /* 0x0000000400020202 */ /* 0x004fe40000000f00 */
[----:B------:R-:W-:Y:S01]  /*2600*/  @P0 R2UR UR5, R0 ;  /* 0x00000000000502ca */ /* 0x000fe200000e0000 */
[----:B------:R-:W-:Y:S01]  /*2610*/  VIADD R0, R3, 0xb0 ;  /* 0x000000b003007836 */ /* 0x000fe20000000000 */
[----:B------:R-:W-:Y:S02]  /*2620*/  @P0 SHF.R.U32.HI R4, RZ, 0x10, R5 ;  /* 0x00000010ff040819 */ /* 0x000fe40000011605 */
[----:B------:R-:W-:Y:S02]  /*2630*/  @P0 R2UR UR6, R2 ;  /* 0x00000000020602ca */ /* 0x000fe400000e0000 */
[----:B------:R-:W-:-:S02]  /*2640*/  PRMT R0, RZ, 0x654, R0 ;  /* 0x00000654ff007816 */ /* 0x000fc40000000000 */
[----:B------:R-:W-:Y:S02]  /*2650*/  @P0 R2UR UR4, R4 ;  /* 0x00000000040402ca */ /* 0x000fe400000e0000 */
[----:B------:R1:W-:Y:S03]  /*2660*/  SYNCS.ARRIVE.TRANS64.RED.A1T0 RZ, [R0+URZ], RZ ;  /* 0x000000ff00ff79a7 */ /* 0x0003e600081004ff */
[----:B------:R-:W-:-:S04]  /*2670*/  @UP1 UMOV UR43, UR5 ;  /* 0x00000005002b1c82 */ /* 0x000fc80008000000 */
[----:B------:R-:W-:-:S04]  /*2680*/  @UP1 UMOV UR46, UR6 ;  /* 0x00000006002e1c82 */ /* 0x000fc80008000000 */
[----:B------:R-:W-:Y:S01]  /*2690*/  @UP1 UMOV UR36, UR4 ;  /* 0x0000000400241c82 */ /* 0x000fe20008000000 */
[----:B------:R-:W-:Y:S05]  /*26a0*/  BRA.U !UP0, `(.L_x_44) ;  /* 0x0000000108d47547 */ /* 0x000fea000b800000 */
[----:B------:R-:W2:Y:S01]  /*26b0*/  LDCU.128 UR12, c[0x0][0xb10] ;  /* 0x00016200ff0c77ac */ /* 0x000ea20008000c00 */
[----:B------:R-:W4:Y:S01]  /*26c0*/  LDCU UR23, c[0x0][0xb20] ;  /* 0x00016400ff1777ac */ /* 0x000f220008000800 */
[----:B------:R-:W3:Y:S01]  /*26d0*/  LDCU UR20, c[0x0][0xb0c] ;  /* 0x00016180ff1477ac */ /* 0x000ee20008000800 */
[----:B------:R-:W1:Y:S01]  /*26e0*/  LDCU.64 UR8, c[0x0][0xb28] ;  /* 0x00016500ff0877ac */ /* 0x000e620008000a00 */
[----:B------:R-:W-:Y:S02]  /*26f0*/  UISETP.NE.AND UP3, UPT, UR42, 0x1, UPT ;  /* 0x000000012a00788c */ /* 0x000fe4000bf65270 */
[----:B--2---:R-:W-:Y:S02]  /*2700*/  UIMAD.WIDE.U32 UR6, UR47, UR15, URZ ;  /* 0x0000000f2f0672a5 */ /* 0x004fe4000f8e00ff */
[----:B------:R-:W-:Y:S02]  /*2710*/  UIMAD.WIDE.U32 UR4, UR48, UR12, URZ ;  /* 0x0000000c300472a5 */ /* 0x000fe4000f8e00ff */
[----:B------:R-:W-:-:S02]  /*2720*/  UISETP.NE.AND UP0, UPT, UR14, 0x1, UPT ;  /* 0x000000010e00788c */ /* 0x000fc4000bf05270 */
[----:B------:R-:W-:Y:S01]  /*2730*/  UIMAD.WIDE.U32 UR18, UR43, UR15, URZ ;  /* 0x0000000f2b1272a5 */ /* 0x000fe2000f8e00ff */
[----:B------:R-:W-:Y:S02]  /*2740*/  UMOV UR6, UR7 ;  /* 0x0000000700067c82 */ /* 0x000fe40008000000 */
[----:B------:R-:W-:Y:S01]  /*2750*/  UMOV UR4, UR5 ;  /* 0x0000000500047c82 */ /* 0x000fe20008000000 */
[----:B----4-:R-:W-:Y:S02]  /*2760*/  USHF.R.U32.HI UR6, URZ, UR23, UR6 ;  /* 0x00000017ff067299 */ /* 0x010fe40008011606 */
[----:B---3--:R-:W-:Y:S02]  /*2770*/  UISETP.NE.AND UP2, UPT, UR20, 0x1, UPT ;  /* 0x000000011400788c */ /* 0x008fe4000bf45270 */
[----:B------:R-:W-:Y:S02]  /*2780*/  USHF.R.U32.HI UR4, URZ, UR13, UR4 ;  /* 0x0000000dff047299 */ /* 0x000fe40008011604 */
[----:B------:R-:W-:-:S02]  /*2790*/  USEL UR5, UR47, UR6, !UP0 ;  /* 0x000000062f057287 */ /* 0x000fc4000c000000 */
[----:B------:R-:W-:Y:S02]  /*27a0*/  USEL UR6, UR48, UR4, !UP2 ;  /* 0x0000000430067287 */ /* 0x000fe4000d000000 */
[----:B-1----:R-:W-:Y:S01]  /*27b0*/  UIMAD.WIDE.U32 UR10, UR5, UR8, URZ ;  /* 0x00000008050a72a5 */ /* 0x002fe2000f8e00ff */
[----:B------:R-:W-:Y:S01]  /*27c0*/  UMOV UR4, UR19 ;  /* 0x0000001300047c82 */ /* 0x000fe20008000000 */
[----:B------:R-:W-:Y:S02]  /*27d0*/  UIMAD.WIDE.U32 UR16, UR46, UR12, URZ ;  /* 0x0000000c2e1072a5 */ /* 0x000fe4000f8e00ff */
[----:B------:R-:W-:-:S03]  /*27e0*/  UIMAD.WIDE.U32 UR18, UR6, UR8, URZ ;  /* 0x00000008061272a5 */ /* 0x000fc6000f8e00ff */
[----:B------:R-:W-:Y:S01]  /*27f0*/  UMOV UR10, UR11 ;  /* 0x0000000b000a7c82 */ /* 0x000fe20008000000 */
[----:B------:R-:W-:Y:S02]  /*2800*/  USHF.R.U32.HI UR4, URZ, UR23, UR4 ;  /* 0x00000017ff047299 */ /* 0x000fe40008011604 */
[----:B------:R-:W-:Y:S01]  /*2810*/  @UP3 USHF.R.U32.HI UR5, URZ, UR9, UR10 ;  /* 0x00000009ff053299 */ /* 0x000fe2000801160a */
[----:B------:R-:W-:Y:S01]  /*2820*/  UMOV UR16, UR17 ;  /* 0x0000001100107c82 */ /* 0x000fe20008000000 */
[----:B------:R-:W-:Y:S01]  /*2830*/  UMOV UR18, UR19 ;  /* 0x0000001300127c82 */ /* 0x000fe20008000000 */
[----:B------:R-:W-:Y:S02]  /*2840*/  USHF.R.U32.HI UR13, URZ, UR13, UR16 ;  /* 0x0000000dff0d7299 */ /* 0x000fe40008011610 */
[----:B------:R-:W-:Y:S02]  /*2850*/  USEL UR4, UR43, UR4, !UP0 ;  /* 0x000000042b047287 */ /* 0x000fe4000c000000 */
[----:B------:R-:W-:-:S02]  /*2860*/  @UP3 USHF.R.U32.HI UR6, URZ, UR9, UR18 ;  /* 0x00000009ff063299 */ /* 0x000fc40008011612 */
[----:B------:R-:W-:Y:S02]  /*2870*/  UIMAD UR7, UR42, UR5, URZ ;  /* 0x000000052a0772a4 */ /* 0x000fe4000f8e02ff */
[----:B------:R-:W-:Y:S02]  /*2880*/  USEL UR5, UR46, UR13, !UP2 ;  /* 0x0000000d2e057287 */ /* 0x000fe4000d000000 */
[----:B------:R-:W-:Y:S02]  /*2890*/  UIMAD UR10, UR42, UR6, URZ ;  /* 0x000000062a0a72a4 */ /* 0x000fe4000f8e02ff */
[----:B------:R-:W-:Y:S02]  /*28a0*/  UISETP.GE.AND UP0, UPT, UR4, UR7, UPT ;  /* 0x000000070400728c */ /* 0x000fe4000bf06270 */
[----:B------:R-:W-:Y:S02]  /*28b0*/  UIMAD.WIDE.U32 UR12, UR4, UR8, URZ ;  /* 0x00000008040c72a5 */ /* 0x000fe4000f8e00ff */
[----:B------:R-:W-:-:S02]  /*28c0*/  UISETP.GE.OR UP0, UPT, UR5, UR10, UP0 ;  /* 0x0000000a0500728c */ /* 0x000fc40008706670 */
        /* <DEDUP_REMOVED lines=19> */
.L_x_44:
[----:B------:R-:W2:Y:S02]  /*2a00*/  LDCU UR4, c[0x0][0xb30] ;  /* 0x00016600ff0477ac */ /* 0x000ea40008000800 */
[----:B--2---:R-:W-:-:S09]  /*2a10*/  UISETP.NE.AND UP0, UPT, UR4, 0x1, UPT ;  /* 0x000000010400788c */ /* 0x004fd2000bf05270 */
[----:B------:R-:W-:Y:S05]  /*2a20*/  BRA.U UP0, `(.L_x_45) ;  /* 0x0000000100447547 */ /* 0x000fea000b800000 */
[----:B------:R-:W2:Y:S01]  /*2a30*/  LDCU.128 UR8, c[0x0][0xb10] ;  /* 0x00016200ff0877ac */ /* 0x000ea20008000c00 */
[----:B------:R-:W4:Y:S01]  /*2a40*/  LDCU UR12, c[0x0][0xb0c] ;  /* 0x00016180ff0c77ac */ /* 0x000f220008000800 */
[----:B------:R-:W1:Y:S01]  /*2a50*/  LDCU UR13, c[0x0][0xb20] ;  /* 0x00016400ff0d77ac */ /* 0x000e620008000800 */
[----:B--2---:R-:W-:Y:S02]  /*2a60*/  UIMAD.WIDE.U32 UR6, UR46, UR8, URZ ;  /* 0x000000082e0672a5 */ /* 0x004fe4000f8e00ff */
[----:B------:R-:W-:Y:S02]  /*2a70*/  UIMAD.WIDE.U32 UR4, UR43, UR11, URZ ;  /* 0x0000000b2b0472a5 */ /* 0x000fe4000f8e00ff */
[----:B----4-:R-:W-:Y:S02]  /*2a80*/  UISETP.NE.AND UP2, UPT, UR12, 0x1, UPT ;  /* 0x000000010c00788c */ /* 0x010fe4000bf45270 */
[----:B------:R-:W-:Y:S01]  /*2a90*/  UISETP.NE.AND UP0, UPT, UR10, 0x1, UPT ;  /* 0x000000010a00788c */ /* 0x000fe2000bf05270 */
[----:B------:R-:W-:-:S02]  /*2aa0*/  UMOV UR6, UR7 ;  /* 0x0000000700067c82 */ /* 0x000fc40008000000 */
[----:B------:R-:W-:Y:S01]  /*2ab0*/  UMOV UR4, UR5 ;  /* 0x0000000500047c82 */ /* 0x000fe20008000000 */
[----:B------:R-:W-:Y:S02]  /*2ac0*/  USHF.R.U32.HI UR9, URZ, UR9, UR6 ;  /* 0x00000009ff097299 */ /* 0x000fe40008011606 */
[----:B-1----:R-:W-:Y:S02]  /*2ad0*/  USHF.R.U32.HI UR4, URZ, UR13, UR4 ;  /* 0x0000000dff047299 */ /* 0x002fe40008011604 */
[----:B------:R-:W-:Y:S02]  /*2ae0*/  USEL UR5, UR46, UR9, !UP2 ;  /* 0x000000092e057287 */ /* 0x000fe4000d000000 */
[----:B------:R-:W-:-:S04]  /*2af0*/  USEL UR4, UR43, UR4, !UP0 ;  /* 0x000000042b047287 */ /* 0x000fc8000c000000 */
[----:B------:R-:W-:Y:S02]  /*2b00*/  UIADD3 UR6, UPT, UPT, UR5, -UR4, URZ ;  /* 0x8000000405067290 */ /* 0x000fe4000fffe0ff */
[----:B------:R-:W-:Y:S02]  /*2b10*/  UIADD3 UR4, UPT, UPT, -UR5, UR4, URZ ;  /* 0x0000000405047290 */ /* 0x000fe4000fffe1ff */
[----:B------:R-:W-:Y:S02]  /*2b20*/  UIMAD UR43, UR6, UR10, UR43 ;  /* 0x0000000a062b72a4 */ /* 0x000fe4000f8e022b */
[----:B------:R-:W-:-:S12]  /*2b30*/  UIMAD UR46, UR4, UR12, UR46 ;  /* 0x0000000c042e72a4 */ /* 0x000fd8000f8e022e */
.L_x_45:
[----:B------:R-:W-:Y:S01]  /*2b40*/  VIADD R11, R11, 0x1 ;  /* 0x000000010b0b7836 */ /* 0x000fe20000000000 */
[----:B------:R-:W-:Y:S02]  /*2b50*/  R2UR UR5, R59 ;  /* 0x000000003b0572ca */ /* 0x000fe400000e0000 */
[----:B------:R-:W-:Y:S02]  /*2b60*/  R2UR UR4, R58 ;  /* 0x000000003a0472ca */ /* 0x000fe400000e0000 */
[C---:B------:R-:W-:Y:S02]  /*2b70*/  ISETP.NE.AND P0, PT, R11.reuse, 0x2, PT ;  /* 0x000000020b00780c */ /* 0x040fe40003f05270 */
[----:B------:R-:W-:Y:S02]  /*2b80*/  PLOP3.LUT P2, PT, PT, PT, PT, 0x80, 0x8 ;  /* 0x000000000008781c */ /* 0x000fe40003f4f070 */
[----:B-1----:R-:W-:Y:S02]  /*2b90*/  SEL R0, RZ, 0x1, P0 ;  /* 0x00000001ff007807 */ /* 0x002fe40000000000 */
[----:B------:R-:W-:-:S02]  /*2ba0*/  SEL R11, R11, RZ, P0 ;  /* 0x000000ff0b0b7207 */ /* 0x000fc40000000000 */
[----:B------:R-:W-:Y:S01]  /*2bb0*/  LOP3.LUT R10, R10, R0, RZ, 0x3c, !PT ;  /* 0x000000000a0a7212 */ /* 0x000fe200078e3cff */
[----:B------:R-:W-:Y:S02]  /*2bc0*/  UIADD3 UR25, UPT, UPT, UR46, UR5, URZ ;  /* 0x000000052e197290 */ /* 0x000fe4000fffe0ff */
[----:B------:R-:W-:Y:S01]  /*2bd0*/  UIADD3 UR26, UPT, UPT, UR43, UR4, URZ ;  /* 0x000000042b1a7290 */ /* 0x000fe2000fffe0ff */
[----:B------:R-:W-:Y:S11]  /*2be0*/  BRA.U UP1, `(.L_x_46) ;  /* 0xffffffed01987547 */ /* 0x000ff6000b83ffff */
[----:B------:R-:W-:Y:S01]  /*2bf0*/  UIADD3 UR21, UPT, UPT, UR21, 0x30, URZ ;  /* 0x0000003015157890 */ /* 0x000fe2000fffe0ff */
[----:B------:R-:W-:-:S03]  /*2c00*/  SHF.L.U32 R2, R12, 0x1f, RZ ;  /* 0x0000001f0c027819 */ /* 0x000fc600000006ff */
[----:B------:R-:W-:-:S09]  /*2c10*/  ULEA UR4, UR22, UR21, 0x3 ;  /* 0x0000001516047291 */ /* 0x000fd2000f8e18ff */
[----:B------:R-:W1:Y:S02]  /*2c20*/  SYNCS.PHASECHK.TRANS64.TRYWAIT P0, [UR4], R2 ;  /* 0x00000002ff0075a7 */ /* 0x000e640008001104 */
[----:B-1----:R-:W-:Y:S05]  /*2c30*/  @!P0 BRA `(.L_x_47) ;  /* 0x0000005000148947 */ /* 0x002fea0003800000 */
.L_x_133:
[----:B------:R-:W-:-:S04]  /*2c40*/  UIADD3 UR4, UPT, UPT, UR22, 0x1, URZ ;  /* 0x0000000116047890 */ /* 0x000fc8000fffe0ff */
[----:B------:R-:W-:-:S04]  /*2c50*/  UISETP.NE.AND UP0, UPT, UR4, 0x6, UPT ;  /* 0x000000060400788c */ /* 0x000fc8000bf05270 */
[----:B------:R-:W-:Y:S02]  /*2c60*/  USEL UR6, URZ, 0x1, UP0 ;  /* 0x00000001ff067887 */ /* 0x000fe40008000000 */
[----:B------:R-:W-:-:S04]  /*2c70*/  USEL UR4, UR4, URZ, UP0 ;  /* 0x000000ff04047287 */ /* 0x000fc80008000000 */
[----:B------:R-:W-:Y:S01]  /*2c80*/  ULEA UR5, UR4, UR21, 0x3 ;  /* 0x0000001504057291 */ /* 0x000fe2000f8e18ff */
[----:B-1----:R-:W-:-:S04]  /*2c90*/  LOP3.LUT R2, R12, UR6, RZ, 0x3c, !PT ;  /* 0x000000060c027c12 */ /* 0x002fc8000f8e3cff */
[----:B------:R-:W-:-:S04]  /*2ca0*/  SHF.L.U32 R3, R2, 0x1f, RZ ;  /* 0x0000001f02037819 */ /* 0x000fc800000006ff */
[----:B------:R-:W1:Y:S02]  /*2cb0*/  SYNCS.PHASECHK.TRANS64.TRYWAIT P0, [UR5], R3 ;  /* 0x00000003ff0075a7 */ /* 0x000e640008001105 */
[----:B-1----:R-:W-:Y:S05]  /*2cc0*/  @!P0 BRA `(.L_x_48) ;  /* 0x0000005000088947 */ /* 0x002fea0003800000 */
.L_x_135:
[----:B------:R-:W-:-:S04]  /*2cd0*/  UIADD3 UR4, UPT, UPT, UR4, 0x1, URZ ;  /* 0x0000000104047890 */ /* 0x000fc8000fffe0ff */
[----:B------:R-:W-:-:S04]  /*2ce0*/  UISETP.NE.AND UP0, UPT, UR4, 0x6, UPT ;  /* 0x000000060400788c */ /* 0x000fc8000bf05270 */
[----:B------:R-:W-:Y:S02]  /*2cf0*/  USEL UR6, URZ, 0x1, UP0 ;  /* 0x00000001ff067887 */ /* 0x000fe40008000000 */
[----:B------:R-:W-:-:S04]  /*2d00*/  USEL UR4, UR4, URZ, UP0 ;  /* 0x000000ff04047287 */ /* 0x000fc80008000000 */
[----:B------:R-:W-:Y:S01]  /*2d10*/  ULEA UR5, UR4, UR21, 0x3 ;  /* 0x0000001504057291 */ /* 0x000fe2000f8e18ff */
[----:B------:R-:W-:-:S04]  /*2d20*/  LOP3.LUT R2, R2, UR6, RZ, 0x3c, !PT ;  /* 0x0000000602027c12 */ /* 0x000fc8000f8e3cff */
[----:B-1----:R-:W-:-:S04]  /*2d30*/  SHF.L.U32 R3, R2, 0x1f, RZ ;  /* 0x0000001f02037819 */ /* 0x002fc800000006ff */
[----:B------:R-:W1:Y:S02]  /*2d40*/  SYNCS.PHASECHK.TRANS64.TRYWAIT P0, [UR5], R3 ;  /* 0x00000003ff0075a7 */ /* 0x000e640008001105 */
[----:B-1----:R-:W-:Y:S05]  /*2d50*/  @!P0 BRA `(.L_x_49) ;  /* 0x0000004c00fc8947 */ /* 0x002fea0003800000 */
.L_x_137:
        /* <DEDUP_REMOVED lines=9> */
.L_x_139:
        /* <DEDUP_REMOVED lines=9> */
.L_x_141:
[----:B------:R-:W-:-:S04]  /*2e80*/  UIADD3 UR4, UPT, UPT, UR4, 0x1, URZ ;  /* 0x0000000104047890 */ /* 0x000fc8000fffe0ff */
[----:B------:R-:W-:-:S04]  /*2e90*/  UISETP.NE.AND UP0, UPT, UR4, 0x6, UPT ;  /* 0x000000060400788c */ /* 0x000fc8000bf05270 */
[----:B------:R-:W-:Y:S02]  /*2ea0*/  USEL UR5, URZ, 0x1, UP0 ;  /* 0x00000001ff057887 */ /* 0x000fe40008000000 */
[----:B------:R-:W-:-:S04]  /*2eb0*/  USEL UR4, UR4, URZ, UP0 ;  /* 0x000000ff04047287 */ /* 0x000fc80008000000 */
[----:B------:R-:W-:Y:S01]  /*2ec0*/  ULEA UR4, UR4, UR21, 0x3 ;  /* 0x0000001504047291 */ /* 0x000fe2000f8e18ff */
[----:B------:R-:W-:-:S04]  /*2ed0*/  LOP3.LUT R2, R2, UR5, RZ, 0x3c, !PT ;  /* 0x0000000502027c12 */ /* 0x000fc8000f8e3cff */
[----:B------:R-:W-:Y:S01]  /*2ee0*/  SHF.L.U32 R2, R2, 0x1f, RZ ;  /* 0x0000001f02027819 */ /* 0x000fe200000006ff */
[----:B-1----:R-:W-:-:S07]  /*2ef0*/  IMAD.U32 R0, RZ, RZ, UR4 ;  /* 0x00000004ff007e24 */ /* 0x002fce000f8e00ff */
.L_x_52:
[----:B-1----:R1:W2:Y:S02]  /*2f00*/  SYNCS.PHASECHK.TRANS64.TRYWAIT P0, [R0+URZ], R2 ;  /* 0x00000002000075a7 */ /* 0x0022a400080011ff */
[----:B--2---:R-:W-:Y:S05]  /*2f10*/  @!P0 NANOSLEEP.SYNCS 0x989680 ;  /* 0x009896800000895d */ /* 0x004fea0003900000 */
[----:B------:R-:W2:Y:S02]  /*2f20*/  @!P0 SYNCS.PHASECHK.TRANS64 P0, [R0+URZ], R2 ;  /* 0x00000002000085a7 */ /* 0x000ea400080010ff */
[----:B--2---:R-:W-:Y:S05]  /*2f30*/  @P0 EXIT ;  /* 0x000000000000094d */ /* 0x004fea0003800000 */
[----:B------:R-:W-:Y:S05]  /*2f40*/  BRA `(.L_x_52) ;  /* 0xfffffffc00ec7947 */ /* 0x000fea000383ffff */
.L_x_22:
[----:B------:R-:W-:-:S04]  /*2f50*/  UISETP.NE.AND UP0, UPT, UR54, URZ, UPT ;  /* 0x000000ff3600728c */ /* 0x000fc8000bf05270 */
[----:B------:R-:W-:-:S09]  /*2f60*/  UISETP.NE.OR UP0, UPT, UR22, 0x1, UP0 ;  /* 0x000000011600788c */ /* 0x000fd20008705670 */
[----:B------:R-:W-:Y:S05]  /*2f70*/  BRA.U UP0, `(.L_x_53) ;  /* 0x0000000500487547 */ /* 0x000fea000b800000 */
[----:B------:R-:W-:Y:S01]  /*2f80*/  ISETP.GE.U32.AND P2, PT, R0, 0x8, PT ;  /* 0x000000080000780c */ /* 0x000fe20003f46070 */
[----:B------:R-:W-:Y:S01]  /*2f90*/  IMAD.MOV.U32 R12, RZ, RZ, 0x1 ;  /* 0x00000001ff0c7424 */ /* 0x000fe200078e00ff */
[----:B------:R-:W-:Y:S02]  /*2fa0*/  CS2R R10, SRZ ;  /* 0x00000000000a7805 */ /* 0x000fe4000001ff00 */
[----:B------:R-:W-:Y:S01]  /*2fb0*/  CS2R R8, SRZ ;  /* 0x0000000000087805 */ /* 0x000fe2000001ff00 */
[----:B------:R-:W-:Y:S01]  /*2fc0*/  UMOV UR6, 0x400 ;  /* 0x0000040000067882 */ /* 0x000fe20000000000 */
[----:B------:R-:W-:Y:S01]  /*2fd0*/  UMOV UR5, URZ ;  /* 0x000000ff00057c82 */ /* 0x000fe20008000000 */
[----:B------:R-:W-:-:S12]  /*2fe0*/  ULEA UR6, UR54, UR6, 0x18 ;  /* 0x0000000636067291 */ /* 0x000fd8000f8ec0ff */
.L_x_57:
[----:B------:R-:W-:Y:S02]  /*2ff0*/  LEA R2, R8, UR6, 0x3 ;  /* 0x0000000608027c11 */ /* 0x000fe4000f8e18ff */
[----:B------:R-:W-:-:S03]  /*3000*/  SHF.L.U32 R4, R9, 0x1f, RZ ;  /* 0x0000001f09047819 */ /* 0x000fc600000006ff */
[----:B------:R-:W-:Y:S01]  /*3010*/  VIADD R5, R2, 0x110 ;  /* 0x0000011002057836 */ /* 0x000fe20000000000 */
[----:B------:R-:W2:Y:S02]  /*3020*/  SYNCS.PHASECHK.TRANS64.TRYWAIT P0, [R2+URZ+0x100], R4 ;  /* 0x00010004020075a7 */ /* 0x000ea400080011ff */
[----:B--2---:R-:W-:Y:S05]  /*3030*/  @!P0 BRA `(.L_x_54) ;  /* 0x0000004c008c8947 */ /* 0x004fea0003800000 */
.L_x_142:
[----:B------:R-:W-:Y:S01]  /*3040*/  ULEA UR4, UR5, UR6, 0x3 ;  /* 0x0000000605047291 */ /* 0x000fe2000f8e18ff */
[----:B--2---:R-:W-:Y:S01]  /*3050*/  PRMT R2, RZ, 0x654, R5 ;  /* 0x00000654ff027816 */ /* 0x004fe20000000005 */
[----:B------:R-:W-:Y:S01]  /*3060*/  @!P2 IMAD.MOV.U32 R4, RZ, RZ, 0x10 ;  /* 0x00000010ff04a424 */ /* 0x000fe200078e00ff */
[----:B------:R-:W-:Y:S01]  /*3070*/  SHF.L.U32 R5, R12, 0x1f, RZ ;  /* 0x0000001f0c057819 */ /* 0x000fe200000006ff */
[----:B------:R-:W-:Y:S01]  /*3080*/  UIADD3 UR7, UPT, UPT, UR4, 0xa0, URZ ;  /* 0x000000a004077890 */ /* 0x000fe2000fffe0ff */
[----:B------:R2:W-:Y:S05]  /*3090*/  SYNCS.ARRIVE.TRANS64.RED.A1T0 RZ, [R2+URZ], RZ ;  /* 0x000000ff02ff79a7 */ /* 0x0005ea00081004ff */
[----:B------:R-:W-:Y:S01]  /*30a0*/  IMAD.U32 R6, RZ, RZ, UR7 ;  /* 0x00000007ff067e24 */ /* 0x000fe2000f8e00ff */
[----:B------:R-:W3:Y:S04]  /*30b0*/  SYNCS.PHASECHK.TRANS64.TRYWAIT P0, [UR4+0xb0], R5 ;  /* 0x0000b005ff0075a7 */ /* 0x000ee80008001104 */
[----:B------:R-:W-:Y:S01]  /*30c0*/  PRMT R6, R0, 0x654, R6 ;  /* 0x0000065400067816 */ /* 0x000fe20000000006 */
[----:B--23--:R-:W-:Y:S06]  /*30d0*/  @!P0 BRA `(.L_x_55) ;  /* 0x0000004c00788947 */ /* 0x00cfec0003800000 */
.L_x_144:
[----:B------:R-:W-:Y:S01]  /*30e0*/  ULEA UR8, UR5, UR6, 0x4 ;  /* 0x0000000605087291 */ /* 0x000fe2000f8e20ff */
[----:B------:R-:W-:Y:S01]  /*30f0*/  SEL R3, R6, R3, !P2 ;  /* 0x0000000306037207 */ /* 0x000fe20005000000 */
[----:B------:R-:W-:Y:S01]  /*3100*/  UIADD3 UR9, UPT, UPT, UR4, 0xa0, URZ ;  /* 0x000000a004097890 */ /* 0x000fe2000fffe0ff */
[----:B--2---:R-:W-:Y:S01]  /*3110*/  LEA R2, R11, UR6, 0x3 ;  /* 0x000000060b027c11 */ /* 0x004fe2000f8e18ff */
[----:B------:R-:W-:Y:S01]  /*3120*/  UIADD3 UR8, UPT, UPT, UR8, 0x130, URZ ;  /* 0x0000013008087890 */ /* 0x000fe2000fffe0ff */
[----:B------:R2:W-:Y:S01]  /*3130*/  @!P2 SYNCS.ARRIVE.TRANS64.RED RZ, [R3+URZ], R4 ;  /* 0x0000000403ffa9a7 */ /* 0x0005e200080004ff */
[----:B------:R-:W-:Y:S01]  /*3140*/  UIADD3 UR4, UPT, UPT, UR5, 0x1, URZ ;  /* 0x0000000105047890 */ /* 0x000fe2000fffe0ff */
[----:B------:R-:W-:-:S03]  /*3150*/  VIADD R8, R8, 0x1 ;  /* 0x0000000108087836 */ /* 0x000fc60000000000 */
[----:B------:R-:W-:Y:S02]  /*3160*/  UISETP.NE.AND UP0, UPT, UR4, 0x2, UPT ;  /* 0x000000020400788c */ /* 0x000fe4000bf05270 */
[----:B------:R-:W-:Y:S01]  /*3170*/  ISETP.NE.AND P0, PT, R8, 0x2, PT ;  /* 0x000000020800780c */ /* 0x000fe20003f05270 */
[----:B------:R-:W-:Y:S06]  /*3180*/  UGETNEXTWORKID.BROADCAST [UR8], [UR9] ;  /* 0x00000000080073ca */ /* 0x000fec0008000100 */
[----:B------:R-:W-:Y:S02]  /*3190*/  USEL UR7, URZ, 0x1, UP0 ;  /* 0x00000001ff077887 */ /* 0x000fe40008000000 */
[----:B------:R-:W-:-:S04]  /*31a0*/  USEL UR5, UR4, URZ, UP0 ;  /* 0x000000ff04057287 */ /* 0x000fc80008000000 */
[----:B------:R-:W-:Y:S02]  /*31b0*/  LOP3.LUT R12, R12, UR7, RZ, 0x3c, !PT ;  /* 0x000000070c0c7c12 */ /* 0x000fe4000f8e3cff */
[----:B--2---:R-:W-:-:S04]  /*31c0*/  SHF.L.U32 R4, R10, 0x1f, RZ ;  /* 0x0000001f0a047819 */ /* 0x004fc800000006ff */
[----:B------:R-:W2:Y:S02]  /*31d0*/  SYNCS.PHASECHK.TRANS64.TRYWAIT P1, [R2+URZ+0xa0], R4 ;  /* 0x0000a004020075a7 */ /* 0x000ea400080211ff */
[----:B--2---:R-:W-:Y:S05]  /*31e0*/  @!P1 BRA `(.L_x_56) ;  /* 0x0000004c004c9947 */ /* 0x004fea0003800000 */
.L_x_145:
[C---:B--2---:R-:W-:Y:S01]  /*31f0*/  LEA R4, R11.reuse, UR6, 0x4 ;  /* 0x000000060b047c11 */ /* 0x044fe2000f8e20ff */
[----:B------:R-:W-:Y:S01]  /*3200*/  VIADD R2, R2, 0xb0 ;  /* 0x000000b002027836 */ /* 0x000fe20000000000 */
[----:B------:R-:W-:Y:S01]  /*3210*/  SEL R8, R8, RZ, P0 ;  /* 0x000000ff08087207 */ /* 0x000fe20000000000 */
[----:B------:R-:W-:-:S03]  /*3220*/  VIADD R11, R11, 0x1 ;  /* 0x000000010b0b7836 */ /* 0x000fc60000000000 */
[----:B------:R-:W2:Y:S01]  /*3230*/  LDS.128 R4, [R4+0x130] ;  /* 0x0001300004047984 */ /* 0x000ea20000000c00 */
[----:B------:R-:W-:Y:S02]  /*3240*/  PRMT R2, RZ, 0x654, R2 ;  /* 0x00000654ff027816 */ /* 0x000fe40000000002 */
[C---:B------:R-:W-:Y:S01]  /*3250*/  ISETP.NE.AND P1, PT, R11.reuse, 0x2, PT ;  /* 0x000000020b00780c */ /* 0x040fe20003f25270 */
[----:B------:R-:W-:Y:S01]  /*3260*/  @!PT LDS RZ, [RZ] ;  /* 0x00000000fffff984 */ /* 0x000fe20000000800 */
[----:B------:R-:W-:Y:S01]  /*3270*/  @!PT LDS RZ, [RZ] ;  /* 0x00000000fffff984 */ /* 0x000fe20000000800 */
[----:B------:R-:W-:Y:S01]  /*3280*/  @!PT LDS RZ, [RZ] ;  /* 0x00000000fffff984 */ /* 0x000fe20000000800 */
[----:B------:R-:W-:Y:S01]  /*3290*/  @!PT LDS RZ, [RZ] ;  /* 0x00000000fffff984 */ /* 0x000fe20000000800 */
[----:B------:R3:W-:Y:S06]  /*32a0*/  MEMBAR.ALL.CTA ;  /* 0x0000000000007992 */ /* 0x0007ec0000008000 */
[----:B---3--:R-:W3:Y:S01]  /*32b0*/  FENCE.VIEW.ASYNC.S ;  /* 0x00000000000073c6 */ /* 0x008ee20000000000 */
[----:B------:R-:W-:Y:S01]  /*32c0*/  SEL R11, R11, RZ, P1 ;  /* 0x000000ff0b0b7207 */ /* 0x000fe20000800000 */
[----:B---3--:R3:W-:Y:S01]  /*32d0*/  SYNCS.ARRIVE.TRANS64.RED.A1T0 RZ, [R2+URZ], RZ ;  /* 0x000000ff02ff79a7 */ /* 0x0087e200081004ff */
[----:B--2---:R-:W-:-:S02]  /*32e0*/  LOP3.LUT P3, RZ, R6, 0x1, RZ, 0xc0, !PT ;  /* 0x0000000106ff7812 */ /* 0x004fc4000786c0ff */
[----:B------:R-:W-:-:S04]  /*32f0*/  SEL R4, RZ, 0x1, P1 ;  /* 0x00000001ff047807 */ /* 0x000fc80000800000 */
[----:B------:R-:W-:Y:S02]  /*3300*/  LOP3.LUT R10, R10, R4, RZ, 0x3c, !PT ;  /* 0x000000040a0a7212 */ /* 0x000fe400078e3cff */
[----:B---3--:R-:W-:-:S04]  /*3310*/  SEL R2, RZ, 0x1, P0 ;  /* 0x00000001ff027807 */ /* 0x008fc80000000000 */
[----:B------:R-:W-:Y:S01]  /*3320*/  LOP3.LUT R9, R9, R2, RZ, 0x3c, !PT ;  /* 0x0000000209097212 */ /* 0x000fe200078e3cff */
[----:B------:R-:W-:Y:S06]  /*3330*/  @P3 BRA `(.L_x_57) ;  /* 0xfffffffc002c3947 */ /* 0x000fec000383ffff */
[----:B------:R-:W-:Y:S01]  /*3340*/  ULEA UR4, UR5, UR6, 0x3 ;  /* 0x0000000605047291 */ /* 0x000fe2000f8e18ff */
[----:B------:R-:W-:-:S08]  /*3350*/  SHF.L.U32 R2, R12, 0x1f, RZ ;  /* 0x0000001f0c027819 */ /* 0x000fd000000006ff */
[----:B------:R-:W2:Y:S02]  /*3360*/  SYNCS.PHASECHK.TRANS64 P0, [UR4+0xb0], R2 ;  /* 0x0000b002ff0075a7 */ /* 0x000ea40008001004 */
[----:B--2---:R-:W-:Y:S05]  /*3370*/  @P0 BRA `(.L_x_58) ;  /* 0x0000000000080947 */ /* 0x004fea0003800000 */
[----:B------:R-:W2:Y:S02]  /*3380*/  SYNCS.PHASECHK.TRANS64.TRYWAIT P0, [UR4+0xb0], R2 ;  /* 0x0000b002ff0075a7 */ /* 0x000ea40008001104 */
[----:B--2---:R-:W-:Y:S05]  /*3390*/  @!P0 BRA `(.L_x_59) ;  /* 0x0000004800f48947 */ /* 0x004fea0003800000 */
.L_x_58:
[----:B------:R-:W-:-:S04]  /*33a0*/  UIADD3 UR7, UPT, UPT, UR5, 0x1, URZ ;  /* 0x0000000105077890 */ /* 0x000fc8000fffe0ff */
[----:B------:R-:W-:-:S04]  /*33b0*/  UISETP.NE.AND UP0, UPT, UR7, 0x2, UPT ;  /* 0x000000020700788c */ /* 0x000fc8000bf05270 */
[----:B------:R-:W-:Y:S02]  /*33c0*/  USEL UR8, URZ, 0x1, UP0 ;  /* 0x00000001ff087887 */ /* 0x000fe40008000000 */
[----:B------:R-:W-:-:S04]  /*33d0*/  USEL UR7, UR7, URZ, UP0 ;  /* 0x000000ff07077287 */ /* 0x000fc80008000000 */
[----:B------:R-:W-:Y:S01]  /*33e0*/  ULEA UR7, UR7, UR6, 0x3 ;  /* 0x0000000607077291 */ /* 0x000fe2000f8e18ff */
[----:B--2---:R-:W-:-:S04]  /*33f0*/  LOP3.LUT R2, R12, UR8, RZ, 0x3c, !PT ;  /* 0x000000080c027c12 */ /* 0x004fc8000f8e3cff */
[----:B------:R-:W-:-:S04]  /*3400*/  SHF.L.U32 R0, R2, 0x1f, RZ ;  /* 0x0000001f02007819 */ /* 0x000fc800000006ff */
[----:B------:R-:W2:Y:S02]  /*3410*/  SYNCS.PHASECHK.TRANS64 P0, [UR7+0xb0], R0 ;  /* 0x0000b000ff0075a7 */ /* 0x000ea40008001007 */
[----:B-12---:R-:W-:Y:S05]  /*3420*/  @P0 EXIT ;  /* 0x000000000000094d */ /* 0x006fea0003800000 */
[----:B------:R-:W-:Y:S02]  /*3430*/  SHF.L.U32 R2, R2, 0x1f, RZ ;  /* 0x0000001f02027819 */ /* 0x000fe400000006ff */
[----:B------:R-:W-:-:S07]  /*3440*/  MOV R0, UR7 ;  /* 0x0000000700007c02 */ /* 0x000fce0008000f00 */
.L_x_60:
[----:B-1----:R1:W2:Y:S02]  /*3450*/  SYNCS.PHASECHK.TRANS64.TRYWAIT P0, [R0+URZ+0xb0], R2 ;  /* 0x0000b002000075a7 */ /* 0x0022a400080011ff */
[----:B--2---:R-:W-:Y:S05]  /*3460*/  @!P0 NANOSLEEP.SYNCS 0x989680 ;  /* 0x009896800000895d */ /* 0x004fea0003900000 */
[----:B------:R-:W2:Y:S02]  /*3470*/  @!P0 SYNCS.PHASECHK.TRANS64 P0, [R0+URZ+0xb0], R2 ;  /* 0x0000b002000085a7 */ /* 0x000ea400080010ff */
[----:B--2---:R-:W-:Y:S05]  /*3480*/  @P0 EXIT ;  /* 0x000000000000094d */ /* 0x004fea0003800000 */
[----:B------:R-:W-:Y:S05]  /*3490*/  BRA `(.L_x_60) ;  /* 0xfffffffc00ec7947 */ /* 0x000fea000383ffff */
.L_x_53:
[----:B------:R-:W-:Y:S05]  /*34a0*/  BRA.U UP6, `(.L_x_61) ;  /* 0x0000001106447547 */ /* 0x000fea000b800000 */
[----:B------:R-:W-:Y:S01]  /*34b0*/  UMOV UR4, 0x40 ;  /* 0x0000004000047882 */ /* 0x000fe20000000000 */
[----:B------:R-:W-:Y:S01]  /*34c0*/  NOP ;  /* 0x0000000000007918 */ /* 0x000fe20000000000 */
[----:B------:R-:W-:Y:S01]  /*34d0*/  ULEA UR5, UR54, UR4, 0x18 ;  /* 0x0000000436057291 */ /* 0x000fe2000f8ec0ff */
[----:B------:R-:W-:Y:S02]  /*34e0*/  UMOV UR6, 0x400 ;  /* 0x0000040000067882 */ /* 0x000fe40000000000 */
[----:B------:R-:W-:-:S06]  /*34f0*/  ULEA UR6, UR54, UR6, 0x18 ;  /* 0x0000000636067291 */ /* 0x000fcc000f8ec0ff */
[----:B------:R-:W2:Y:S02]  /*3500*/  LDS.U8 R0, [UR5+0x1c] ;  /* 0x00001c05ff007984 */ /* 0x000ea40008000000 */
[----:B--2---:R-:W-:-:S13]  /*3510*/  ISETP.NE.AND P0, PT, R0, RZ, PT ;  /* 0x000000ff0000720c */ /* 0x004fda0003f05270 */
[----:B------:R-:W-:Y:S05]  /*3520*/  @P0 BRA `(.L_x_62) ;  /* 0x0000000000580947 */ /* 0x000fea0003800000 */
[----:B------:R-:W-:-:S13]  /*3530*/  ELECT P0, URZ, PT ;  /* 0x0000000000ff782f */ /* 0x000fda0003800000 */
[----:B------:R-:W-:Y:S05]  /*3540*/  @!P0 BRA `(.L_x_63) ;  /* 0x0000000000608947 */ /* 0x000fea0003800000 */
[----:B------:R-:W-:Y:S01]  /*3550*/  UMOV UR4, 0x10 ;  /* 0x0000001000047882 */ /* 0x000fe20000000000 */
[----:B------:R-:W-:Y:S01]  /*3560*/  HFMA2 R0, -RZ, RZ, 0, 5.9604644775390625e-08 ;  /* 0x00000001ff007431 */ /* 0x000fe200000001ff */
[----:B------:R-:W-:-:S03]  /*3570*/  MOV R3, 0xffff ;  /* 0x0000ffff00037802 */ /* 0x000fc60000000f00 */
[----:B------:R-:W-:Y:S04]  /*3580*/  DEPBAR.LE SB2, 0x36 ;  /* 0x0000ad800000791a */ /* 0x000fe80000000000 */
[----:B------:R-:W2:Y:S02]  /*3590*/  UTCATOMSWS.FIND_AND_SET.ALIGN UP0, UR4, UR4 ;  /* 0x00000004000475e3 */ /* 0x000ea40008000800 */
[----:B--2---:R-:W-:Y:S01]  /*35a0*/  MOV R4, UR4 ;  /* 0x0000000400047c02 */ /* 0x004fe20008000f00 */
[----:B------:R-:W-:Y:S06]  /*35b0*/  BRA.U UP0, `(.L_x_64) ;  /* 0x0000000100187547 */ /* 0x000fec000b800000 */
.L_x_65:
[----:B------:R-:W-:Y:S05]  /*35c0*/  NANOSLEEP 0x64 ;  /* 0x000000640000795d */ /* 0x000fea0003800000 */
[----:B------:R-:W-:-:S05]  /*35d0*/  UMOV UR4, 0x10 ;  /* 0x0000001000047882 */ /* 0x000fca0000000000 */
[----:B------:R-:W-:Y:S04]  /*35e0*/  DEPBAR.LE SB2, 0x36 ;  /* 0x0000ad800000791a */ /* 0x000fe80000000000 */
[----:B------:R-:W2:Y:S02]  /*35f0*/  UTCATOMSWS.FIND_AND_SET.ALIGN UP0, UR4, UR4 ;  /* 0x00000004000475e3 */ /* 0x000ea40008000800 */
[----:B--2---:R-:W-:Y:S01]  /*3600*/  MOV R4, UR4 ;  /* 0x0000000400047c02 */ /* 0x004fe20008000f00 */
[----:B------:R-:W-:Y:S05]  /*3610*/  BRA.U !UP0, `(.L_x_65) ;  /* 0xfffffffd08e87547 */ /* 0x000fea000b83ffff */
.L_x_64:
[-C--:B------:R-:W-:Y:S02]  /*3620*/  SHF.L.U32 R3, R3, R4.reuse, RZ ;  /* 0x0000000403037219 */ /* 0x080fe400000006ff */
[----:B------:R-:W-:Y:S01]  /*3630*/  SHF.L.U32 R0, R0, R4, RZ ;  /* 0x0000000400007219 */ /* 0x000fe200000006ff */
[----:B------:R-:W-:Y:S02]  /*3640*/  IMAD.SHL.U32 R4, R4, 0x20, RZ ;  /* 0x0000002004047824 */ /* 0x000fe400078e00ff */
[----:B------:R2:W-:Y:S04]  /*3650*/  ATOMS.OR RZ, [UR5+0x14], R3 ;  /* 0x00001403ffff798c */ /* 0x0005e8000b000005 */
[----:B------:R2:W-:Y:S04]  /*3660*/  ATOMS.OR RZ, [UR5+0x18], R0 ;  /* 0x00001800ffff798c */ /* 0x0005e8000b000005 */
[----:B------:R2:W-:Y:S01]  /*3670*/  STS [UR6+0x150], R4 ;  /* 0x00015004ff007988 */ /* 0x0005e20008000806 */
[----:B------:R-:W-:Y:S05]  /*3680*/  BRA `(.L_x_63) ;  /* 0x0000000000107947 */ /* 0x000fea0003800000 */
.L_x_62:
[----:B------:R-:W-:Y:S02]  /*3690*/  MOV R0, 0xffffffff ;  /* 0xffffffff00007802 */ /* 0x000fe40000000f00 */
[----:B------:R-:W-:-:S03]  /*36a0*/  MOV R4, 0x36d0 ;  /* 0x000036d000047802 */ /* 0x000fc60000000f00 */
[----:B------:R2:W-:Y:S04]  /*36b0*/  STS [UR6+0x150], R0 ;  /* 0x00015000ff007988 */ /* 0x0005e80008000806 */
[----:B-12--5:R-:W-:Y:S05]  /*36c0*/  CALL.REL.NOINC `($__internal_1_$__cuda_sm10x_tcgen05_guardrail_trap_phase_invalid_during_alloc) ;  /* 0x0000004c00cc7944 */ /* 0x026fea0003c00000 */
.L_x_63:
[----:B------:R-:W-:Y:S05]  /*36d0*/  WARPSYNC.ALL ;  /* 0x0000000000007948 */ /* 0x000fea0003800000 */
[----:B------:R-:W3:Y:S01]  /*36e0*/  S2UR UR4, SR_CgaCtaId ;  /* 0x00000000000479c3 */ /* 0x000ee20000008800 */
[----:B------:R-:W-:Y:S01]  /*36f0*/  UMOV UR41, 0x400 ;  /* 0x0000040000297882 */ /* 0x000fe20000000000 */
[----:B------:R-:W-:-:S06]  /*3700*/  NOP ;  /* 0x0000000000007918 */ /* 0x000fcc0000000000 */
[----:B------:R-:W-:Y:S06]  /*3710*/  BAR.ARV 0x6, 0xa0 ;  /* 0x0182800000007b1d */ /* 0x000fec0000002000 */
[----:B------:R-:W4:Y:S01]  /*3720*/  LDCU UR6, c[0x0][0x38c] ;  /* 0x00007180ff0677ac */ /* 0x000f220008000800 */
[----:B------:R-:W-:Y:S01]  /*3730*/  LOP3.LUT R2, R2, 0xffff, RZ, 0xc0, !PT ;  /* 0x0000ffff02027812 */ /* 0x000fe200078ec0ff */
[----:B------:R-:W-:Y:S01]  /*3740*/  IMAD.MOV.U32 R11, RZ, RZ, 0x1 ;  /* 0x00000001ff0b7424 */ /* 0x000fe200078e00ff */
[----:B------:R-:W-:Y:S01]  /*3750*/  CS2R R8, SRZ ;  /* 0x0000000000087805 */ /* 0x000fe2000001ff00 */
[----:B------:R-:W1:Y:S01]  /*3760*/  LDCU UR7, c[0x0][0x38c] ;  /* 0x00007180ff0777ac */ /* 0x000e620008000800 */
[----:B------:R-:W-:Y:S01]  /*3770*/  R2UR UR42, R2 ;  /* 0x00000000022a72ca */ /* 0x000fe200000e0000 */
[----:B------:R-:W-:Y:S01]  /*3780*/  IMAD.MOV.U32 R10, RZ, RZ, RZ ;  /* 0x000000ffff0a7224 */ /* 0x000fe200078e00ff */
[----:B------:R-:W-:Y:S01]  /*3790*/  UMOV UR45, URZ ;  /* 0x000000ff002d7c82 */ /* 0x000fe20008000000 */
[----:B------:R-:W-:Y:S01]  /*37a0*/  UMOV UR39, URZ ;  /* 0x000000ff00277c82 */ /* 0x000fe20008000000 */
[----:B---3--:R-:W-:Y:S01]  /*37b0*/  ULEA UR41, UR4, UR41, 0x18 ;  /* 0x0000002904297291 */ /* 0x008fe2000f8ec0ff */
[----:B------:R-:W-:Y:S01]  /*37c0*/  UMOV UR62, 0x0 ;  /* 0x00000000003e7882 */ /* 0x000fe20000000000 */
[----:B------:R-:W-:-:S02]  /*37d0*/  UMOV UR63, 0x4100910 ;  /* 0x04100910003f7882 */ /* 0x000fc40000000000 */
[----:B------:R-:W-:Y:S02]  /*37e0*/  UIADD3 UR5, UPT, UPT, UR41, 0x6800, URZ ;  /* 0x0000680029057890 */ /* 0x000fe4000fffe0ff */
[----:B------:R-:W-:Y:S02]  /*37f0*/  UIADD3 UR4, UPT, UPT, UR41, 0x1e800, URZ ;  /* 0x0001e80029047890 */ /* 0x000fe4000fffe0ff */
[----:B----4-:R-:W-:Y:S01]  /*3800*/  UIADD3 UR6, UPT, UPT, UR6, 0x3f, URZ ;  /* 0x0000003f06067890 */ /* 0x010fe2000fffe0ff */
[----:B--2---:R-:W2:Y:S01]  /*3810*/  LDS R0, [UR41+0x150] ;  /* 0x00015029ff007984 */ /* 0x004ea20008000800 */
[----:B------:R-:W-:Y:S02]  /*3820*/  USHF.R.U32.HI UR5, URZ, 0x4, UR5 ;  /* 0x00000004ff057899 */ /* 0x000fe40008011605 */
[----:B------:R-:W-:Y:S02]  /*3830*/  USHF.R.S32.HI UR47, URZ, 0x1f, UR6 ;  /* 0x0000001fff2f7899 */ /* 0x000fe40008011406 */
[----:B------:R-:W-:-:S02]  /*3840*/  USHF.R.U32.HI UR4, URZ, 0x4, UR4 ;  /* 0x00000004ff047899 */ /* 0x000fc40008011604 */
[----:B------:R-:W-:Y:S02]  /*3850*/  ULEA.HI UR47, UR47, UR6, URZ, 0x6 ;  /* 0x000000062f2f7291 */ /* 0x000fe4000f8f30ff */
[----:B------:R-:W-:Y:S02]  /*3860*/  ULOP3.LUT UR5, UR5, 0x3fff, URZ, 0xc0, !UPT ;  /* 0x00003fff05057892 */ /* 0x000fe4000f8ec0ff */
[----:B------:R-:W-:Y:S02]  /*3870*/  USHF.R.S32.HI UR47, URZ, 0x6, UR47 ;  /* 0x00000006ff2f7899 */ /* 0x000fe4000801142f */
[----:B------:R-:W-:Y:S02]  /*3880*/  ULOP3.LUT UR4, UR4, 0x3fff, URZ, 0xc0, !UPT ;  /* 0x00003fff04047892 */ /* 0x000fe4000f8ec0ff */
[----:B------:R-:W-:Y:S01]  /*3890*/  UISETP.LT.AND UP0, UPT, UR47, 0x1, UPT ;  /* 0x000000012f00788c */ /* 0x000fe2000bf01270 */
[----:B------:R-:W-:Y:S01]  /*38a0*/  UMOV UR60, 0x0 ;  /* 0x00000000003c7882 */ /* 0x000fe20000000000 */
[----:B------:R-:W-:-:S02]  /*38b0*/  UMOV UR61, 0x4100910 ;  /* 0x04100910003d7882 */ /* 0x000fc40000000000 */
[----:B------:R-:W-:Y:S01]  /*38c0*/  USEL UR64, UR47, 0x1, !UP0 ;  /* 0x000000012f407887 */ /* 0x000fe2000c000000 */
[----:B------:R-:W-:Y:S01]  /*38d0*/  UMOV UR58, 0x0 ;  /* 0x00000000003a7882 */ /* 0x000fe20000000000 */
[----:B------:R-:W-:Y:S01]  /*38e0*/  UMOV UR59, 0x4100910 ;  /* 0x04100910003b7882 */ /* 0x000fe20000000000 */
[----:B------:R-:W-:Y:S01]  /*38f0*/  UMOV UR56, 0x0 ;  /* 0x0000000000387882 */ /* 0x000fe20000000000 */
[----:B------:R-:W-:Y:S01]  /*3900*/  UMOV UR57, 0x4100910 ;  /* 0x0410091000397882 */ /* 0x000fe20000000000 */
[----:B------:R-:W-:Y:S01]  /*3910*/  UMOV UR54, 0x0 ;  /* 0x0000000000367882 */ /* 0x000fe20000000000 */
[----:B------:R-:W-:Y:S01]  /*3920*/  UMOV UR55, 0x4100910 ;  /* 0x0410091000377882 */ /* 0x000fe20000000000 */
[----:B------:R-:W-:Y:S01]  /*3930*/  UMOV UR52, 0x0 ;  /* 0x0000000000347882 */ /* 0x000fe20000000000 */
[----:B------:R-:W-:Y:S01]  /*3940*/  UMOV UR53, 0x4100910 ;  /* 0x0410091000357882 */ /* 0x000fe20000000000 */
[----:B------:R-:W-:Y:S02]  /*3950*/  ULOP3.LUT UR43, UR5, 0x10000, URZ, 0xfc, !UPT ;  /* 0x00010000052b7892 */ /* 0x000fe4000f8efcff */
[----:B------:R-:W-:-:S02]  /*3960*/  ULOP3.LUT UR44, UR4, 0x10000, URZ, 0xfc, !UPT ;  /* 0x00010000042c7892 */ /* 0x000fc4000f8efcff */
[----:B------:R-:W-:Y:S02]  /*3970*/  UIADD3 UR64, UPT, UPT, -UR64, URZ, URZ ;  /* 0x000000ff40407290 */ /* 0x000fe4000fffe1ff */
[----:B-1----:R-:W-:Y:S01]  /*3980*/  UISETP.GE.AND UP4, UPT, UR7, 0x1, UPT ;  /* 0x000000010700788c */ /* 0x002fe2000bf86270 */
[----:B------:R-:W-:Y:S01]  /*3990*/  UMOV UR50, 0x0 ;  /* 0x0000000000327882 */ /* 0x000fe20000000000 */
[----:B------:R-:W-:Y:S01]  /*39a0*/  UMOV UR51, 0x4100910 ;  /* 0x0410091000337882 */ /* 0x000fe20000000000 */
[----:B------:R-:W-:Y:S01]  /*39b0*/  UMOV UR48, 0x0 ;  /* 0x0000000000307882 */ /* 0x000fe20000000000 */
[----:B--2---:R-:W-:Y:S01]  /*39c0*/  R2UR UR65, R0 ;  /* 0x00000000004172ca */ /* 0x004fe200000e0000 */
[----:B------:R-:W-:-:S14]  /*39d0*/  UMOV UR49, 0x4100910 ;  /* 0x0410091000317882 */ /* 0x000fdc0000000000 */
.L_x_72:
[----:B------:R-:W-:Y:S02]  /*39e0*/  LEA R0, R10, UR41, 0x3 ;  /* 0x000000290a007c11 */ /* 0x000fe4000f8e18ff */
[----:B------:R-:W-:Y:S02]  /*39f0*/  SHF.L.U32 R2, R9, 0x1f, RZ ;  /* 0x0000001f09027819 */ /* 0x000fe400000006ff */
[----:B------:R-:W-:Y:S01]  /*3a00*/  PLOP3.LUT P0, PT, PT, PT, UP4, 0x80, 0x8 ;  /* 0x000000000008781c */ /* 0x000fe20003f0f048 */
[----:B------:R-:W-:Y:S01]  /*3a10*/  VIADD R3, R0, 0xb0 ;  /* 0x000000b000037836 */ /* 0x000fe20000000000 */
[----:B-1----:R-:W1:Y:S02]  /*3a20*/  SYNCS.PHASECHK.TRANS64.TRYWAIT P1, [R0+URZ+0xa0], R2 ;  /* 0x0000a002000075a7 */ /* 0x002e6400080211ff */
[----:B-1-3--:R-:W-:Y:S09]  /*3a30*/  @!P1 BRA `(.L_x_66) ;  /* 0x0000004400649947 */ /* 0x00aff20003800000 */
.L_x_147:
[----:B------:R-:W-:Y:S01]  /*3a40*/  LEA R4, R10, UR41, 0x4 ;  /* 0x000000290a047c11 */ /* 0x000fe2000f8e20ff */
[----:B------:R-:W-:Y:S01]  /*3a50*/  @UP4 ULEA UR4, UR39, UR41, 0x3 ;  /* 0x0000002927044291 */ /* 0x000fe2000f8e18ff */
[----:B------:R-:W-:Y:S01]  /*3a60*/  PLOP3.LUT P2, PT, PT, PT, PT, 0x80, 0x8 ;  /* 0x000000000008781c */ /* 0x000fe20003f4f070 */
[----:B------:R-:W-:Y:S01]  /*3a70*/  ULEA UR46, UR45, UR41, 0x3 ;  /* 0x000000292d2e7291 */ /* 0x000fe2000f8e18ff */
[----:B------:R-:W-:Y:S02]  /*3a80*/  PRMT R3, RZ, 0x654, R3 ;  /* 0x00000654ff037816 */ /* 0x000fe40000000003 */
[----:B------:R-:W2:Y:S01]  /*3a90*/  LDS.128 R4, [R4+0x130] ;  /* 0x0001300004047984 */ /* 0x000ea20000000c00 */
[----:B-1----:R-:W-:Y:S02]  /*3aa0*/  @P0 SHF.L.U32 R2, R8, 0x1f, RZ ;  /* 0x0000001f08020819 */ /* 0x002fe400000006ff */
[----:B------:R-:W-:Y:S01]  /*3ab0*/  SHF.L.U32 R0, R11, 0x1f, RZ ;  /* 0x0000001f0b007819 */ /* 0x000fe200000006ff */
[----:B------:R-:W-:Y:S01]  /*3ac0*/  @!PT LDS RZ, [RZ] ;  /* 0x00000000fffff984 */ /* 0x000fe20000000800 */
[----:B------:R-:W-:Y:S01]  /*3ad0*/  @!PT LDS RZ, [RZ] ;  /* 0x00000000fffff984 */ /* 0x000fe20000000800 */
[----:B------:R-:W-:Y:S01]  /*3ae0*/  @!PT LDS RZ, [RZ] ;  /* 0x00000000fffff984 */ /* 0x000fe20000000800 */
[----:B------:R-:W-:Y:S01]  /*3af0*/  @!PT LDS RZ, [RZ] ;  /* 0x00000000fffff984 */ /* 0x000fe20000000800 */
[----:B------:R1:W-:Y:S06]  /*3b00*/  MEMBAR.ALL.CTA ;  /* 0x0000000000007992 */ /* 0x0003ec0000008000 */
[----:B-1----:R-:W1:Y:S02]  /*3b10*/  FENCE.VIEW.ASYNC.S ;  /* 0x00000000000073c6 */ /* 0x002e640000000000 */
[----:B-1----:R1:W-:Y:S01]  /*3b20*/  SYNCS.ARRIVE.TRANS64.RED.A1T0 RZ, [R3+URZ], RZ ;  /* 0x000000ff03ff79a7 */ /* 0x0023e200081004ff */
[----:B------:R1:W3:Y:S01]  /*3b30*/  @P0 SYNCS.PHASECHK.TRANS64.TRYWAIT P2, [UR4], R2 ;  /* 0x00000002ff0005a7 */ /* 0x0002e20008041104 */
[----:B------:R-:W-:Y:S01]  /*3b40*/  ULEA.HI UR4, UR45, UR45, URZ, 0x1 ;  /* 0x0000002d2d047291 */ /* 0x000fe2000f8f08ff */
[----:B--2---:R-:W-:-:S03]  /*3b50*/  LOP3.LUT P1, RZ, R6, 0x1, RZ, 0xc0, !PT ;  /* 0x0000000106ff7812 */ /* 0x004fc6000782c0ff */
[----:B------:R-:W-:Y:S02]  /*3b60*/  USHF.L.U32 UR5, UR4, 0x5, URZ ;  /* 0x0000000504057899 */ /* 0x000fe400080006ff */
[----:B------:R-:W-:Y:S02]  /*3b70*/  ULOP3.LUT UR36, UR4, 0xffe, URZ, 0xc0, !UPT ;  /* 0x00000ffe04247892 */ /* 0x000fe4000f8ec0ff */
[----:B------:R-:W-:Y:S02]  /*3b80*/  ULOP3.LUT UR4, UR5, 0xffffffc0, URZ, 0xc0, !UPT ;  /* 0xffffffc005047892 */ /* 0x000fe4000f8ec0ff */
[----:B------:R-:W-:Y:S02]  /*3b90*/  UIADD3 UR36, UPT, UPT, -UR36, UR45, URZ ;  /* 0x0000002d24247290 */ /* 0x000fe4000fffe1ff */
[----:B------:R-:W-:Y:S01]  /*3ba0*/  UIADD3 UR4, UPT, UPT, UR65, UR4, URZ ;  /* 0x0000000441047290 */ /* 0x000fe2000fffe0ff */
[----:B------:R-:W2:Y:S03]  /*3bb0*/  SYNCS.PHASECHK.TRANS64.TRYWAIT P0, [UR46+0xe0], R0 ;  /* 0x0000e000ff0075a7 */ /* 0x000ea6000800112e */
[----:B------:R-:W-:Y:S01]  /*3bc0*/  ULEA UR36, UR36, UR4, 0x14 ;  /* 0x0000000424247291 */ /* 0x000fe2000f8ea0ff */
[----:B-123--:R-:W-:Y:S11]  /*3bd0*/  @!P0 BRA `(.L_x_67) ;  /* 0x0000004400108947 */ /* 0x00eff60003800000 */
.L_x_149:
[----:B------:R-:W-:Y:S01]  /*3be0*/  IADD3 R10, PT, PT, R10, 0x1, RZ ;  /* 0x000000010a0a7810 */ /* 0x000fe20007ffe0ff */
[----:B------:R-:W-:Y:S06]  /*3bf0*/  BRA.U !UP4, `(.L_x_68) ;  /* 0x000000050c107547 */ /* 0x000fec000b800000 */
[----:B------:R-:W-:Y:S01]  /*3c00*/  UPLOP3.LUT UP2, UPT, UPT, UPT, UPT, 0x40, 0x4 ;  /* 0x000000000004789c */ /* 0x000fe20003f4e870 */
[----:B------:R-:W-:Y:S01]  /*3c10*/  UMOV UR38, UR64 ;  /* 0x0000004000267c82 */ /* 0x000fe20008000000 */
[----:B------:R-:W-:Y:S01]  /*3c20*/  UMOV UR37, UR47 ;  /* 0x0000002f00257c82 */ /* 0x000fe20008000000 */
[----:B------:R-:W-:-:S08]  /*3c30*/  UMOV UR5, UR39 ;  /* 0x0000002700057c82 */ /* 0x000fd00008000000 */
.L_x_71:
[----:B------:R-:W-:Y:S02]  /*3c40*/  UIADD3 UR38, UPT, UPT, UR38, 0x1, URZ ;  /* 0x0000000126267890 */ /* 0x000fe4000fffe0ff */
[----:B------:R-:W-:Y:S02]  /*3c50*/  ULEA UR7, UR5, UR41, 0x3 ;  /* 0x0000002905077291 */ /* 0x000fe4000f8e18ff */
[----:B------:R-:W-:Y:S01]  /*3c60*/  UISETP.NE.AND UP3, UPT, UR38, URZ, UPT ;  /* 0x000000ff2600728c */ /* 0x000fe2000bf65270 */
[----:B--23--:R-:W-:Y:S10]  /*3c70*/  @P2 BRA `(.L_x_69) ;  /* 0x00000000000c2947 */ /* 0x00cff40003800000 */
[----:B-1----:R-:W-:Y:S04]  /*3c80*/  SHF.L.U32 R2, R8, 0x1f, RZ ;  /* 0x0000001f08027819 */ /* 0x002fe800000006ff */
[----:B------:R-:W1:Y:S02]  /*3c90*/  SYNCS.PHASECHK.TRANS64.TRYWAIT P0, [UR7], R2 ;  /* 0x00000002ff0075a7 */ /* 0x000e640008001107 */
[----:B-1----:R-:W-:Y:S05]  /*3ca0*/  @!P0 BRA `(.L_x_70) ;  /* 0x0000004000f48947 */ /* 0x002fea0003800000 */
.L_x_69:
[----:B------:R-:W-:Y:S01]  /*3cb0*/  UISETP.NE.AND UP0, UPT, UR37, 0x1, UPT ;  /* 0x000000012500788c */ /* 0x000fe2000bf05270 */
[----:B------:R-:W-:Y:S01]  /*3cc0*/  PLOP3.LUT P2, PT, PT, PT, PT, 0x80, 0x8 ;  /* 0x000000000008781c */ /* 0x000fe20003f4f070 */
[----:B------:R-:W-:Y:S02]  /*3cd0*/  UIADD3 UR4, UPT, UPT, UR5, 0x1, URZ ;  /* 0x0000000105047890 */ /* 0x000fe4000fffe0ff */
[----:B------:R-:W-:Y:S02]  /*3ce0*/  UIADD3 UR40, UPT, UPT, UR7, 0x30, URZ ;  /* 0x0000003007287890 */ /* 0x000fe4000fffe0ff */
[----:B------:R-:W-:Y:S01]  /*3cf0*/  UISETP.NE.AND UP1, UPT, UR4, 0x6, UPT ;  /* 0x000000060400788c */ /* 0x000fe2000bf25270 */
[----:B------:R-:W-:Y:S01]  /*3d00*/  PLOP3.LUT P0, PT, PT, PT, UP0, 0x80, 0x8 ;  /* 0x000000000008781c */ /* 0x000fe20003f0f008 */
[----:B------:R-:W-:Y:S02]  /*3d10*/  UIADD3 UR37, UPT, UPT, UR37, -0x1, URZ ;  /* 0xffffffff25257890 */ /* 0x000fe4000fffe0ff */
[----:B------:R-:W-:Y:S02]  /*3d20*/  USEL UR6, URZ, 0x1, UP1 ;  /* 0x00000001ff067887 */ /* 0x000fe40008800000 */
[----:B------:R-:W-:Y:S01]  /*3d30*/  USEL UR39, UR4, URZ, UP1 ;  /* 0x000000ff04277287 */ /* 0x000fe20008800000 */
[----:B------:R-:W-:Y:S01]  /*3d40*/  UMOV UR7, 0x40004040 ;  /* 0x4000404000077882 */ /* 0x000fe20000000000 */
[----:B------:R-:W-:Y:S02]  /*3d50*/  UMOV UR35, 0x40004040 ;  /* 0x4000404000237882 */ /* 0x000fe40000000000 */
[----:B------:R-:W-:Y:S01]  /*3d60*/  @UP0 ULEA UR4, UR39, UR41, 0x3 ;  /* 0x0000002927040291 */ /* 0x000fe2000f8e18ff */
[----:B------:R-:W-:Y:S01]  /*3d70*/  LOP3.LUT R8, R8, UR6, RZ, 0x3c, !PT ;  /* 0x0000000608087c12 */ /* 0x000fe2000f8e3cff */
[----:B------:R-:W-:Y:S01]  /*3d80*/  ULEA UR6, UR5, UR44, 0xa ;  /* 0x0000002c05067291 */ /* 0x000fe2000f8e50ff */
[----:B------:R-:W-:Y:S02]  /*3d90*/  UMOV UR33, 0x40004040 ;  /* 0x4000404000217882 */ /* 0x000fe40000000000 */
[----:B-1----:R-:W-:Y:S01]  /*3da0*/  @P0 SHF.L.U32 R0, R8, 0x1f, RZ ;  /* 0x0000001f08000819 */ /* 0x002fe200000006ff */
[----:B------:R-:W-:Y:S02]  /*3db0*/  UIADD3 UR34, UPT, UPT, UR6, 0x2, URZ ;  /* 0x0000000206227890 */ /* 0x000fe4000fffe0ff */
[----:B------:R-:W-:Y:S01]  /*3dc0*/  UIADD3 UR30, UPT, UPT, UR6, 0x4, URZ ;  /* 0x00000004061e7890 */ /* 0x000fe2000fffe0ff */
[----:B------:R2:W3:Y:S01]  /*3dd0*/  @P0 SYNCS.PHASECHK.TRANS64.TRYWAIT P2, [UR4], R0 ;  /* 0x00000000ff0005a7 */ /* 0x0004e20008041104 */
[----:B------:R-:W-:Y:S02]  /*3de0*/  ULEA UR4, UR5, UR43, 0xa ;  /* 0x0000002b05047291 */ /* 0x000fe4000f8e50ff */
[----:B------:R-:W-:Y:S02]  /*3df0*/  UIADD3 UR26, UPT, UPT, UR6, 0x6, URZ ;  /* 0x00000006061a7890 */ /* 0x000fe4000fffe0ff */
        /* <DEDUP_REMOVED lines=10> */
[----:B------:R-:W-:Y:S01]  /*3ea0*/  UIADD3 UR8, UPT, UPT, UR4, 0x206, URZ ;  /* 0x0000020604087890 */ /* 0x000fe2000fffe0ff */
[----:B------:R-:W-:Y:S01]  /*3eb0*/  UMOV UR5, 0x40004040 ;  /* 0x4000404000057882 */ /* 0x000fe20000000000 */
[----:B------:R-:W-:Y:S01]  /*3ec0*/  UMOV UR31, 0x40004040 ;  /* 0x40004040001f7882 */ /* 0x000fe20000000000 */
[----:B------:R1:W-:Y:S01]  /*3ed0*/  UTCHMMA gdesc[UR4], gdesc[UR6], tmem[UR36], tmem[UR62], idesc[UR63], UP2 ;  /* 0x00ff3e06040075ea */ /* 0x0003e20009000024 */
[----:B------:R-:W-:Y:S01]  /*3ee0*/  UPLOP3.LUT UP2, UPT, UPT, UPT, UPT, 0x80, 0x8 ;  /* 0x000000000008789c */ /* 0x000fe20003f4f070 */
[----:B------:R2:W-:Y:S01]  /*3ef0*/  UTCHMMA gdesc[UR32], gdesc[UR34], tmem[UR36], tmem[UR60], idesc[UR61], UPT ;  /* 0x00ff3c22200075ea */ /* 0x0005e2000b800024 */
[----:B------:R-:W-:Y:S01]  /*3f00*/  UMOV UR29, 0x40004040 ;  /* 0x40004040001d7882 */ /* 0x000fe20000000000 */
[----:B------:R-:W-:Y:S01]  /*3f10*/  UMOV UR27, 0x40004040 ;  /* 0x40004040001b7882 */ /* 0x000fe20000000000 */
        /* <DEDUP_REMOVED lines=12> */
[----:B------:R-:W-:Y:S01]  /*3fe0*/  UMOV UR9, 0x40004040 ;  /* 0x4000404000097882 */ /* 0x000fe20000000000 */
[----:B------:R2:W-:Y:S01]  /*3ff0*/  UTCHMMA gdesc[UR12], gdesc[UR14], tmem[UR36], tmem[UR50], idesc[UR51], UPT ;  /* 0x00ff320e0c0075ea */ /* 0x0005e2000b800024 */
[----:B------:R2:W-:Y:S01]  /*4000*/  UTCHMMA gdesc[UR8], gdesc[UR10], tmem[UR36], tmem[UR48], idesc[UR49], UPT ;  /* 0x00ff300a080075ea */ /* 0x0005e2000b800024 */
[----:B------:R2:W-:Y:S01]  /*4010*/  UTCBAR.MULTICAST [UR40], URZ, UR42 ;  /* 0x000000ff280073e9 */ /* 0x0005e2000800082a */
[----:B-1----:R-:W-:Y:S01]  /*4020*/  UMOV UR5, UR39 ;  /* 0x0000002700057c82 */ /* 0x002fe20008000000 */
[----:B------:R-:W-:Y:S05]  /*4030*/  BRA.U UP3, `(.L_x_71) ;  /* 0xfffffffd03007547 */ /* 0x000fea000b83ffff */
.L_x_68:
[----:B------:R-:W-:Y:S01]  /*4040*/  UIADD3 UR4, UPT, UPT, UR45, 0x1, URZ ;  /* 0x000000012d047890 */ /* 0x000fe2000fffe0ff */
[C---:B------:R-:W-:Y:S01]  /*4050*/  ISETP.NE.AND P0, PT, R10.reuse, 0x2, PT ;  /* 0x000000020a00780c */ /* 0x040fe20003f05270 */
[----:B------:R-:W-:Y:S02]  /*4060*/  UIADD3 UR5, UPT, UPT, UR46, 0xc0, URZ ;  /* 0x000000c02e057890 */ /* 0x000fe4000fffe0ff */
[----:B------:R-:W-:Y:S01]  /*4070*/  UISETP.NE.AND UP0, UPT, UR4, 0x4, UPT ;  /* 0x000000040400788c */ /* 0x000fe2000bf05270 */
[----:B-12---:R-:W-:Y:S02]  /*4080*/  SEL R0, RZ, 0x1, P0 ;  /* 0x00000001ff007807 */ /* 0x006fe40000000000 */
[----:B------:R-:W-:Y:S01]  /*4090*/  SEL R10, R10, RZ, P0 ;  /* 0x000000ff0a0a7207 */ /* 0x000fe20000000000 */
[----:B------:R-:W-:Y:S01]  /*40a0*/  USEL UR6, URZ, 0x1, UP0 ;  /* 0x00000001ff067887 */ /* 0x000fe20008000000 */
[----:B------:R-:W-:Y:S01]  /*40b0*/  LOP3.LUT R9, R9, R0, RZ, 0x3c, !PT ;  /* 0x0000000009097212 */ /* 0x000fe200078e3cff */
[----:B------:R-:W-:Y:S01]  /*40c0*/  USEL UR45, UR4, URZ, UP0 ;  /* 0x000000ff042d7287 */ /* 0x000fe20008000000 */
[----:B------:R1:W-:Y:S03]  /*40d0*/  UTCBAR [UR5], URZ ;  /* 0x000000ff050073e9 */ /* 0x0003e600080000ff */
[----:B------:R-:W-:Y:S01]  /*40e0*/  LOP3.LUT R11, R11, UR6, RZ, 0x3c, !PT ;  /* 0x000000060b0b7c12 */ /* 0x000fe2000f8e3cff */
[----:B------:R-:W-:Y:S07]  /*40f0*/  @P1 BRA `(.L_x_72) ;  /* 0xfffffff800381947 */ /* 0x000fee000383ffff */
[----:B------:R-:W2:Y:S01]  /*4100*/  S2UR UR8, SR_CgaCtaId ;  /* 0x00000000000879c3 */ /* 0x000ea20000008800 */
[----:B------:R-:W-:Y:S01]  /*4110*/  ELECT P0, URZ, PT ;  /* 0x0000000000ff782f */ /* 0x000fe20003800000 */
[----:B------:R-:W-:Y:S01]  /*4120*/  IMAD.MOV.U32 R0, RZ, RZ, 0x1 ;  /* 0x00000001ff007424 */ /* 0x000fe200078e00ff */
[----:B------:R-:W-:Y:S01]  /*4130*/  UIADD3 UR41, UPT, UPT, UR41, 0xe0, URZ ;  /* 0x000000e029297890 */ /* 0x000fe2000fffe0ff */
[----:B------:R-:W-:Y:S01]  /*4140*/  SHF.L.U32 R2, R11, 0x1f, RZ ;  /* 0x0000001f0b027819 */ /* 0x000fe200000006ff */
[----:B------:R-:W-:-:S03]  /*4150*/  UMOV UR4, 0x40 ;  /* 0x0000004000047882 */ /* 0x000fc60000000000 */
[----:B------:R-:W-:Y:S01]  /*4160*/  UVIRTCOUNT.DEALLOC.SMPOOL 0x80 ;  /* 0x000000800000784c */ /* 0x000fe20000000000 */
[----:B--2---:R-:W-:Y:S02]  /*4170*/  ULEA UR8, UR8, UR4, 0x18 ;  /* 0x0000000408087291 */ /* 0x004fe4000f8ec0ff */
[----:B------:R-:W-:-:S07]  /*4180*/  ULEA UR4, UR45, UR41, 0x3 ;  /* 0x000000292d047291 */ /* 0x000fce000f8e18ff */
[----:B------:R2:W-:Y:S02]  /*4190*/  @P0 STS.U8 [UR8+0x1c], R0 ;  /* 0x00001c00ff000988 */ /* 0x0005e40008000008 */
[----:B------:R-:W4:Y:S02]  /*41a0*/  SYNCS.PHASECHK.TRANS64.TRYWAIT P0, [UR4], R2 ;  /* 0x00000002ff0075a7 */ /* 0x000f240008001104 */
[----:B--2-4-:R-:W-:Y:S05]  /*41b0*/  @!P0 BRA `(.L_x_73) ;  /* 0x0000003c00c88947 */ /* 0x014fea0003800000 */
.L_x_152:
[----:B------:R-:W-:-:S04]  /*41c0*/  UIADD3 UR4, UPT, UPT, UR45, 0x1, URZ ;  /* 0x000000012d047890 */ /* 0x000fc8000fffe0ff */
[----:B------:R-:W-:-:S04]  /*41d0*/  UISETP.NE.AND UP0, UPT, UR4, 0x4, UPT ;  /* 0x000000040400788c */ /* 0x000fc8000bf05270 */
[----:B------:R-:W-:Y:S02]  /*41e0*/  USEL UR6, URZ, 0x1, UP0 ;  /* 0x00000001ff067887 */ /* 0x000fe40008000000 */
[----:B------:R-:W-:-:S04]  /*41f0*/  USEL UR4, UR4, URZ, UP0 ;  /* 0x000000ff04047287 */ /* 0x000fc80008000000 */
[----:B-1----:R-:W-:Y:S01]  /*4200*/  ULEA UR5, UR4, UR41, 0x3 ;  /* 0x0000002904057291 */ /* 0x002fe2000f8e18ff */
[----:B--2---:R-:W-:-:S04]  /*4210*/  LOP3.LUT R2, R11, UR6, RZ, 0x3c, !PT ;  /* 0x000000060b027c12 */ /* 0x004fc8000f8e3cff */
[----:B------:R-:W-:-:S04]  /*4220*/  SHF.L.U32 R3, R2, 0x1f, RZ ;  /* 0x0000001f02037819 */ /* 0x000fc800000006ff */
[----:B------:R-:W1:Y:S02]  /*4230*/  SYNCS.PHASECHK.TRANS64.TRYWAIT P0, [UR5], R3 ;  /* 0x00000003ff0075a7 */ /* 0x000e640008001105 */
[----:B-1----:R-:W-:Y:S05]  /*4240*/  @!P0 BRA `(.L_x_74) ;  /* 0x0000003c00bc8947 */ /* 0x002fea0003800000 */
.L_x_154:
        /* <DEDUP_REMOVED lines=9> */
.L_x_156:
[----:B------:R-:W-:-:S04]  /*42e0*/  UIADD3 UR4, UPT, UPT, UR4, 0x1, URZ ;  /* 0x0000000104047890 */ /* 0x000fc8000fffe0ff */
[----:B------:R-:W-:-:S04]  /*42f0*/  UISETP.NE.AND UP0, UPT, UR4, 0x4, UPT ;  /* 0x000000040400788c */ /* 0x000fc8000bf05270 */
[----:B------:R-:W-:Y:S02]  /*4300*/  USEL UR5, URZ, 0x1, UP0 ;  /* 0x00000001ff057887 */ /* 0x000fe40008000000 */
[----:B------:R-:W-:-:S04]  /*4310*/  USEL UR4, UR4, URZ, UP0 ;  /* 0x000000ff04047287 */ /* 0x000fc80008000000 */
[----:B------:R-:W-:Y:S01]  /*4320*/  ULEA UR4, UR4, UR41, 0x3 ;  /* 0x0000002904047291 */ /* 0x000fe2000f8e18ff */
[----:B------:R-:W-:-:S04]  /*4330*/  LOP3.LUT R2, R2, UR5, RZ, 0x3c, !PT ;  /* 0x0000000502027c12 */ /* 0x000fc8000f8e3cff */
[----:B------:R-:W-:-:S04]  /*4340*/  SHF.L.U32 R2, R2, 0x1f, RZ ;  /* 0x0000001f02027819 */ /* 0x000fc800000006ff */
[----:B------:R-:W2:Y:S02]  /*4350*/  SYNCS.PHASECHK.TRANS64.TRYWAIT P0, [UR4], R2 ;  /* 0x00000002ff0075a7 */ /* 0x000ea40008001104 */
[----:B--2---:R-:W-:Y:S05]  /*4360*/  @!P0 BRA `(.L_x_76) ;  /* 0x0000003c00a48947 */ /* 0x004fea0003800000 */
.L_x_158:
[----:B------:R-:W-:Y:S01]  /*4370*/  NOP ;  /* 0x0000000000007918 */ /* 0x000fe20000000000 */
[----:B-1----:R-:W1:Y:S01]  /*4380*/  LDS R0, [UR8+0x14] ;  /* 0x00001408ff007984 */ /* 0x002e620008000800 */
[----:B------:R-:W-:Y:S01]  /*4390*/  ULOP3.LUT UR4, UR65, 0xffff, URZ, 0xc0, !UPT ;  /* 0x0000ffff41047892 */ /* 0x000fe2000f8ec0ff */
[----:B------:R-:W-:Y:S01]  /*43a0*/  UMOV UR5, 0xffff ;  /* 0x0000ffff00057882 */ /* 0x000fe20000000000 */
[----:B------:R-:W-:Y:S02]  /*43b0*/  UMOV UR6, 0x1 ;  /* 0x0000000100067882 */ /* 0x000fe40000000000 */
[----:B------:R-:W-:-:S04]  /*43c0*/  USHF.R.U32.HI UR4, URZ, 0x5, UR4 ;  /* 0x00000005ff047899 */ /* 0x000fc80008011604 */
[----:B------:R-:W-:Y:S02]  /*43d0*/  USHF.L.U32 UR5, UR5, UR4, URZ ;  /* 0x0000000405057299 */ /* 0x000fe400080006ff */
[----:B------:R-:W-:-:S04]  /*43e0*/  USHF.L.U32 UR4, UR6, UR4, URZ ;  /* 0x0000000406047299 */ /* 0x000fc800080006ff */
[----:B-1----:R-:W-:-:S04]  /*43f0*/  LOP3.LUT R0, R0, UR5, RZ, 0xc0, !PT ;  /* 0x0000000500007c12 */ /* 0x002fc8000f8ec0ff */
[----:B------:R-:W-:-:S13]  /*4400*/  ISETP.NE.AND P0, PT, R0, UR5, PT ;  /* 0x0000000500007c0c */ /* 0x000fda000bf05270 */
[----:B------:R-:W-:Y:S05]  /*4410*/  @P0 BRA `(.L_x_77) ;  /* 0x0000000000580947 */ /* 0x000fea0003800000 */
[----:B------:R-:W1:Y:S02]  /*4420*/  LDS R0, [UR8+0x18] ;  /* 0x00001808ff007984 */ /* 0x000e640008000800 */
[----:B-1----:R-:W-:-:S04]  /*4430*/  LOP3.LUT R0, R0, UR4, RZ, 0xc0, !PT ;  /* 0x0000000400007c12 */ /* 0x002fc8000f8ec0ff */
[----:B------:R-:W-:-:S13]  /*4440*/  ISETP.NE.AND P0, PT, R0, UR4, PT ;  /* 0x0000000400007c0c */ /* 0x000fda000bf05270 */
[----:B------:R-:W-:Y:S05]  /*4450*/  @P0 BRA `(.L_x_78) ;  /* 0x00000000003c0947 */ /* 0x000fea0003800000 */
[----:B------:R-:W1:Y:S01]  /*4460*/  S2R R2, SR_LANEID ;  /* 0x0000000000027919 */ /* 0x000e620000000000 */
[----:B------:R-:W-:-:S06]  /*4470*/  ULOP3.LUT UR5, URZ, UR5, URZ, 0x33, !UPT ;  /* 0x00000005ff057292 */ /* 0x000fcc000f8e33ff */
[----:B------:R-:W-:-:S04]  /*4480*/  IMAD.U32 R0, RZ, RZ, UR5 ;  /* 0x00000005ff007e24 */ /* 0x000fc8000f8e00ff */
[----:B------:R2:W4:Y:S02]  /*4490*/  REDUX UR7, R0 ;  /* 0x00000000000773c4 */ /* 0x0005240000000000 */
[----:B------:R1:W-:Y:S01]  /*44a0*/  UTCATOMSWS.AND URZ, UR5 ;  /* 0x0000000500ff79e3 */ /* 0x0003e20008000000 */
[----:B--2---:R-:W-:Y:S01]  /*44b0*/  LOP3.LUT R0, RZ, UR4, RZ, 0x33, !PT ;  /* 0x00000004ff007c12 */ /* 0x004fe2000f8e33ff */
[----:B------:R-:W-:Y:S02]  /*44c0*/  VOTEU.ANY UR4, UPT, PT ;  /* 0x0000000000047886 */ /* 0x000fe400038e0100 */
[----:B------:R-:W-:Y:S02]  /*44d0*/  UFLO.U32 UR4, UR4 ;  /* 0x00000004000472bd */ /* 0x000fe400080e0000 */
[----:B------:R-:W2:Y:S04]  /*44e0*/  REDUX UR6, R0 ;  /* 0x00000000000673c4 */ /* 0x000ea80000000000 */
[----:B-1----:R-:W-:-:S02]  /*44f0*/  ISETP.EQ.U32.AND P0, PT, R2, UR4, PT ;  /* 0x0000000402007c0c */ /* 0x002fc4000bf02070 */
[----:B----4-:R-:W-:-:S11]  /*4500*/  MOV R2, UR7 ;  /* 0x0000000700027c02 */ /* 0x010fd60008000f00 */
[----:B------:R1:W-:Y:S01]  /*4510*/  @P0 ATOMS.AND RZ, [UR8+0x14], R2 ;  /* 0x00001402ffff098c */ /* 0x0003e2000a800008 */
[----:B--2---:R-:W-:-:S05]  /*4520*/  IMAD.U32 R0, RZ, RZ, UR6 ;  /* 0x00000006ff007e24 */ /* 0x004fca000f8e00ff */
[----:B------:R1:W-:Y:S01]  /*4530*/  @P0 ATOMS.AND RZ, [UR8+0x18], R0 ;  /* 0x00001800ffff098c */ /* 0x0003e2000a800008 */
[----:B------:R-:W-:Y:S05]  /*4540*/  BRA `(.L_x_79) ;  /* 0x0000000000147947 */ /* 0x000fea0003800000 */
.L_x_78:
[----:B------:R-:W-:Y:S02]  /*4550*/  MOV R2, 0x4570 ;  /* 0x0000457000027802 */ /* 0x000fe40000000f00 */
[----:B---3-5:R-:W-:Y:S05]  /*4560*/  CALL.REL.NOINC `($__internal_0_$__cuda_sm10x_tcgen05_guardrail_trap_col_being_dealloced_not_returned_by_alloc) ;  /* 0x0000004000187944 */ /* 0x028fea0003c00000 */
[----:B------:R-:W-:Y:S05]  /*4570*/  BRA `(.L_x_79) ;  /* 0x0000000000087947 */ /* 0x000fea0003800000 */
.L_x_77:
[----:B------:R-:W-:Y:S02]  /*4580*/  MOV R2, 0x45a0 ;  /* 0x000045a000027802 */ /* 0x000fe40000000f00 */
[----:B---3-5:R-:W-:Y:S05]  /*4590*/  CALL.REL.NOINC `($__internal_2_$__cuda_sm10x_tcgen05_guardrail_trap_unallocated_columns_being_dealloced) ;  /* 0x0000004000247944 */ /* 0x028fea0003c00000 */
.L_x_79:
[----:B------:R-:W-:Y:S01]  /*45a0*/  NOP ;  /* 0x0000000000007918 */ /* 0x000fe20000000000 */
[----:B------:R-:W-:Y:S05]  /*45b0*/  EXIT ;  /* 0x000000000000794d */ /* 0x000fea0003800000 */
.L_x_61:
[----:B------:R-:W-:-:S09]  /*45c0*/  UISETP.NE.OR UP0, UPT, UR22, 0x3, !UP5 ;  /* 0x000000031600788c */ /* 0x000fd2000ef05670 */
[----:B------:R-:W-:Y:S05]  /*45d0*/  BRA.U UP0, `(.L_x_80) ;  /* 0x0000000d00f07547 */ /* 0x000fea000b800000 */
[----:B------:R-:W2:Y:S01]  /*45e0*/  LDCU UR33, c[0x0][0x370] ;  /* 0x00006e00ff2177ac */ /* 0x000ea20008000800 */
[----:B------:R-:W3:Y:S01]  /*45f0*/  LDC.64 R16, c[0x0][0x348] ;  /* 0x0000d200ff107b82 */ /* 0x000ee20000000a00 */
[----:B------:R-:W-:Y:S02]  /*4600*/  HFMA2 R13, -RZ, RZ, 0, 0 ;  /* 0x00000000ff0d7431 */ /* 0x000fe400000001ff */
[----:B------:R-:W-:Y:S01]  /*4610*/  IMAD.MOV.U32 R15, RZ, RZ, 0x1 ;  /* 0x00000001ff0f7424 */ /* 0x000fe200078e00ff */
[----:B------:R-:W2:Y:S01]  /*4620*/  LDCU.128 UR28, c[0x0][0xb10] ;  /* 0x00016200ff1c77ac */ /* 0x000ea20008000c00 */
[----:B------:R-:W-:Y:S01]  /*4630*/  IMAD.MOV.U32 R14, RZ, RZ, RZ ;  /* 0x000000ffff0e7224 */ /* 0x000fe200078e00ff */
[----:B------:R-:W-:Y:S01]  /*4640*/  MOV R7, 0x2000 ;  /* 0x0000200000077802 */ /* 0x000fe20000000f00 */
[----:B------:R-:W4:Y:S01]  /*4650*/  LDCU UR32, c[0x0][0x374] ;  /* 0x00006e80ff2077ac */ /* 0x000f220008000800 */
[----:B------:R-:W1:Y:S01]  /*4660*/  LDC.64 R2, c[0x0][0x888] ;  /* 0x00022200ff027b82 */ /* 0x000e620000000a00 */
[----:B------:R-:W4:Y:S01]  /*4670*/  LDCU UR15, c[0x0][0xb0c] ;  /* 0x00016180ff0f77ac */ /* 0x000f220008000800 */
[----:B------:R-:W4:Y:S06]  /*4680*/  LDCU UR38, c[0x0][0xb20] ;  /* 0x00016400ff2677ac */ /* 0x000f2c0008000800 */
[----:B------:R-:W1:Y:S01]  /*4690*/  LDC.64 R4, c[0x0][0x890] ;  /* 0x00022400ff047b82 */ /* 0x000e620000000a00 */
[----:B------:R-:W3:Y:S01]  /*46a0*/  LDCU UR4, c[0x0][0xb30] ;  /* 0x00016600ff0477ac */ /* 0x000ee20008000800 */
[----:B--2---:R-:W-:-:S02]  /*46b0*/  UIMAD.WIDE.U32 UR6, UR33, UR28, URZ ;  /* 0x0000001c210672a5 */ /* 0x004fc4000f8e00ff */
[----:B----4-:R-:W-:Y:S01]  /*46c0*/  UIMAD.WIDE.U32 UR8, UR32, UR31, URZ ;  /* 0x0000001f200872a5 */ /* 0x010fe2000f8e00ff */
[----:B------:R-:W-:Y:S01]  /*46d0*/  UMOV UR24, 0x400 ;  /* 0x0000040000187882 */ /* 0x000fe20000000000 */
[----:B------:R-:W-:-:S03]  /*46e0*/  UPLOP3.LUT UP3, UPT, UPT, UPT, UPT, 0x40, 0x4 ;  /* 0x000000000004789c */ /* 0x000fc60003f6e870 */
[----:B------:R-:W-:Y:S01]  /*46f0*/  UMOV UR6, UR7 ;  /* 0x0000000700067c82 */ /* 0x000fe20008000000 */
[----:B------:R-:W-:Y:S01]  /*4700*/  UISETP.GE.AND UP0, UPT, UR42, 0x1, UPT ;  /* 0x000000012a00788c */ /* 0x000fe2000bf06270 */
[----:B------:R-:W-:Y:S01]  /*4710*/  UMOV UR34, UR9 ;  /* 0x0000000900227c82 */ /* 0x000fe20008000000 */
[----:B------:R-:W-:Y:S01]  /*4720*/  UISETP.NE.AND UP4, UPT, UR42, 0x1, UPT ;  /* 0x000000012a00788c */ /* 0x000fe2000bf85270 */
[----:B------:R-:W2:Y:S01]  /*4730*/  LDCU.64 UR16, c[0x0][0xb28] ;  /* 0x00016500ff1077ac */ /* 0x000ea20008000a00 */
[----:B------:R-:W-:Y:S02]  /*4740*/  ULEA UR24, UR54, UR24, 0x18 ;  /* 0x0000001836187291 */ /* 0x000fe4000f8ec0ff */
[----:B------:R-:W-:Y:S02]  /*4750*/  UISETP.NE.AND UP6, UPT, UR15, 0x1, UPT ;  /* 0x000000010f00788c */ /* 0x000fe4000bfc5270 */
[----:B------:R-:W-:Y:S02]  /*4760*/  UISETP.NE.AND UP5, UPT, UR30, 0x1, UPT ;  /* 0x000000011e00788c */ /* 0x000fe4000bfa5270 */
[----:B------:R-:W-:-:S02]  /*4770*/  USHF.R.U32.HI UR35, URZ, UR29, UR6 ;  /* 0x0000001dff237299 */ /* 0x000fc40008011606 */
[----:B------:R-:W-:Y:S02]  /*4780*/  USHF.R.U32.HI UR34, URZ, UR38, UR34 ;  /* 0x00000026ff227299 */ /* 0x000fe40008011622 */
[----:B---3--:R-:W-:Y:S01]  /*4790*/  UISETP.NE.AND UP2, UPT, UR4, 0x1, UPT ;  /* 0x000000010400788c */ /* 0x008fe2000bf45270 */
[----:B------:R-:W-:-:S10]  /*47a0*/  UMOV UR12, URZ ;  /* 0x000000ff000c7c82 */ /* 0x000fd40008000000 */
.L_x_89:
[C---:B------:R-:W-:Y:S02]  /*47b0*/  LEA R12, R14.reuse, UR24, 0x3 ;  /* 0x000000180e0c7c11 */ /* 0x040fe4000f8e18ff */
[----:B------:R-:W-:Y:S02]  /*47c0*/  SHF.L.U32 R0, R13, 0x1f, RZ ;  /* 0x0000001f0d007819 */ /* 0x000fe400000006ff */
[----:B------:R-:W-:Y:S02]  /*47d0*/  LEA R8, R14, UR24, 0x4 ;  /* 0x000000180e087c11 */ /* 0x000fe4000f8e20ff */
[----:B---3--:R-:W3:Y:S02]  /*47e0*/  SYNCS.PHASECHK.TRANS64.TRYWAIT P0, [R12+URZ+0xa0], R0 ;  /* 0x0000a0000c0075a7 */ /* 0x008ee400080011ff */
[----:B---3--:R-:W-:Y:S05]  /*47f0*/  @!P0 BRA `(.L_x_81) ;  /* 0x0000003800988947 */ /* 0x008fea0003800000 */
.L_x_159:
        /* <DEDUP_REMOVED lines=8> */
[----:B----4-:R-:W-:Y:S11]  /*4880*/  LOP3.LUT P0, RZ, R10, 0x1, RZ, 0xc0, !PT ;  /* 0x000000010aff7812 */ /* 0x010ff6000780c0ff */
[----:B------:R-:W-:Y:S02]  /*4890*/  @!UPT UIADD3 URZ, UPT, UPT, URZ, URZ, URZ ;  /* 0x000000fffffff290 */ /* 0x000fe4000fffe0ff */
[----:B-1----:R-:W-:Y:S01]  /*48a0*/  VOTEU.ANY UP1, P0 ;  /* 0x0000000000ff7886 */ /* 0x002fe20000020100 */
[----:B------:R-:W-:Y:S11]  /*48b0*/  PLOP3.LUT P0, PT, PT, PT, UP1, 0x80, 0x8 ;  /* 0x000000000008781c */ /* 0x000ff60003f0f018 */
[----:B------:R-:W-:Y:S02]  /*48c0*/  @!UPT UIADD3 URZ, UPT, UPT, URZ, URZ, URZ ;  /* 0x000000fffffff290 */ /* 0x000fe4000fffe0ff */
[----:B---3--:R-:W-:Y:S02]  /*48d0*/  @P0 SHF.R.U32.HI R0, RZ, 0x10, R9 ;  /* 0x00000010ff000819 */ /* 0x008fe40000011609 */
[----:B------:R-:W-:Y:S02]  /*48e0*/  @P0 MOV R6, R8 ;  /* 0x0000000800060202 */ /* 0x000fe40000000f00 */
[----:B------:R-:W-:Y:S01]  /*48f0*/  @P0 R2UR UR4, R0 ;  /* 0x00000000000402ca */ /* 0x000fe200000e0000 */
[----:B------:R-:W-:Y:S01]  /*4900*/  VIADD R0, R12, 0xb0 ;  /* 0x000000b00c007836 */ /* 0x000fe20000000000 */
[----:B------:R-:W-:Y:S02]  /*4910*/  @P0 LOP3.LUT R8, R9, 0xffff, RZ, 0xc0, !PT ;  /* 0x0000ffff09080812 */ /* 0x000fe400078ec0ff */
[----:B------:R-:W-:Y:S02]  /*4920*/  @P0 R2UR UR6, R6 ;  /* 0x00000000060602ca */ /* 0x000fe400000e0000 */
[----:B------:R-:W-:Y:S02]  /*4930*/  PRMT R0, RZ, 0x654, R0 ;  /* 0x00000654ff007816 */ /* 0x000fe40000000000 */
[----:B------:R-:W-:Y:S02]  /*4940*/  @P0 R2UR UR5, R8 ;  /* 0x00000000080502ca */ /* 0x000fe400000e0000 */
[----:B------:R1:W-:Y:S03]  /*4950*/  SYNCS.ARRIVE.TRANS64.RED.A1T0 RZ, [R0+URZ], RZ ;  /* 0x000000ff00ff79a7 */ /* 0x0003e600081004ff */
[----:B------:R-:W-:Y:S04]  /*4960*/  @UP1 UMOV UR27, UR4 ;  /* 0x00000004001b1c82 */ /* 0x000fe80008000000 */
[----:B------:R-:W-:Y:S04]  /*4970*/  @UP1 UMOV UR14, UR6 ;  /* 0x00000006000e1c82 */ /* 0x000fe80008000000 */
[----:B------:R-:W-:Y:S01]  /*4980*/  @UP1 UMOV UR13, UR5 ;  /* 0x00000005000d1c82 */ /* 0x000fe20008000000 */
[----:B------:R-:W-:Y:S05]  /*4990*/  BRA.U !UP0, `(.L_x_82) ;  /* 0x0000000108a47547 */ /* 0x000fea000b800000 */
[----:B------:R-:W-:Y:S02]  /*49a0*/  UIMAD.WIDE.U32 UR8, UR13, UR31, URZ ;  /* 0x0000001f0d0872a5 */ /* 0x000fe4000f8e00ff */
[----:B------:R-:W-:Y:S02]  /*49b0*/  UIMAD.WIDE.U32 UR10, UR14, UR28, URZ ;  /* 0x0000001c0e0a72a5 */ /* 0x000fe4000f8e00ff */
[----:B------:R-:W-:Y:S02]  /*49c0*/  USEL UR4, UR32, UR34, !UP5 ;  /* 0x0000002220047287 */ /* 0x000fe4000e800000 */
[----:B------:R-:W-:Y:S02]  /*49d0*/  USEL UR7, UR33, UR35, !UP6 ;  /* 0x0000002321077287 */ /* 0x000fe4000f000000 */
[----:B--2---:R-:W-:Y:S02]  /*49e0*/  UIMAD.WIDE.U32 UR18, UR4, UR16, URZ ;  /* 0x00000010041272a5 */ /* 0x004fe4000f8e00ff */
[----:B------:R-:W-:Y:S01]  /*49f0*/  UIMAD.WIDE.U32 UR20, UR7, UR16, URZ ;  /* 0x00000010071472a5 */ /* 0x000fe2000f8e00ff */
[----:B------:R-:W-:Y:S02]  /*4a00*/  UMOV UR5, UR9 ;  /* 0x0000000900057c82 */ /* 0x000fe40008000000 */
[----:B------:R-:W-:Y:S03]  /*4a10*/  USHF.R.U32.HI UR6, URZ, UR38, UR5 ;  /* 0x00000026ff067299 */ /* 0x000fe60008011605 */
[----:B------:R-:W-:Y:S01]  /*4a20*/  UMOV UR5, UR11 ;  /* 0x0000000b00057c82 */ /* 0x000fe20008000000 */
[----:B------:R-:W-:Y:S02]  /*4a30*/  USEL UR6, UR13, UR6, !UP5 ;  /* 0x000000060d067287 */ /* 0x000fe4000e800000 */
[----:B------:R-:W-:Y:S02]  /*4a40*/  USHF.R.U32.HI UR8, URZ, UR29, UR5 ;  /* 0x0000001dff087299 */ /* 0x000fe40008011605 */
[----:B------:R-:W-:Y:S01]  /*4a50*/  UIMAD.WIDE.U32 UR10, UR6, UR16, URZ ;  /* 0x00000010060a72a5 */ /* 0x000fe2000f8e00ff */
[----:B------:R-:W-:Y:S02]  /*4a60*/  UMOV UR5, UR19 ;  /* 0x0000001300057c82 */ /* 0x000fe40008000000 */
[----:B------:R-:W-:Y:S03]  /*4a70*/  @UP4 USHF.R.U32.HI UR4, URZ, UR17, UR5 ;  /* 0x00000011ff044299 */ /* 0x000fe60008011605 */
[----:B------:R-:W-:Y:S01]  /*4a80*/  UMOV UR5, UR21 ;  /* 0x0000001500057c82 */ /* 0x000fe20008000000 */
[----:B------:R-:W-:Y:S02]  /*4a90*/  UIMAD UR4, UR42, UR4, URZ ;  /* 0x000000042a0472a4 */ /* 0x000fe4000f8e02ff */
[----:B------:R-:W-:Y:S02]  /*4aa0*/  @UP4 USHF.R.U32.HI UR7, URZ, UR17, UR5 ;  /* 0x00000011ff074299 */ /* 0x000fe40008011605 */
[----:B------:R-:W-:Y:S02]  /*4ab0*/  USEL UR5, UR14, UR8, !UP6 ;  /* 0x000000080e057287 */ /* 0x000fe4000f000000 */
[----:B------:R-:W-:Y:S02]  /*4ac0*/  UIMAD UR8, UR42, UR7, URZ ;  /* 0x000000072a0872a4 */ /* 0x000fe4000f8e02ff */
[----:B------:R-:W-:Y:S03]  /*4ad0*/  UISETP.GE.AND UP0, UPT, UR6, UR4, UPT ;  /* 0x000000040600728c */ /* 0x000fe6000bf06270 */
[----:B------:R-:W-:Y:S01]  /*4ae0*/  UMOV UR4, UR11 ;  /* 0x0000000b00047c82 */ /* 0x000fe20008000000 */
[----:B------:R-:W-:Y:S02]  /*4af0*/  UISETP.GE.OR UP0, UPT, UR5, UR8, UP0 ;  /* 0x000000080500728c */ /* 0x000fe40008706670 */
[----:B------:R-:W-:Y:S02]  /*4b00*/  USHF.R.U32.HI UR4, URZ, UR17, UR4 ;  /* 0x00000011ff047299 */ /* 0x000fe40008011604 */
[----:B------:R-:W-:Y:S02]  /*4b10*/  UIMAD.WIDE.U32 UR8, UR5, UR16, URZ ;  /* 0x00000010050872a5 */ /* 0x000fe4000f8e00ff */
[----:B------:R-:W-:Y:S04]  /*4b20*/  USEL UR10, UR6, UR4, !UP4 ;  /* 0x00000004060a7287 */ /* 0x000fe8000e000000 */
[----:B------:R-:W-:Y:S01]  /*4b30*/  UIADD3 UR11, UPT, UPT, -UR10, URZ, URZ ;  /* 0x000000ff0a0b7290 */ /* 0x000fe2000fffe1ff */
[----:B------:R-:W-:Y:S02]  /*4b40*/  @!UP0 UMOV UR4, UR9 ;  /* 0x0000000900048c82 */ /* 0x000fe40008000000 */
[----:B------:R-:W-:Y:S02]  /*4b50*/  @!UP0 USHF.R.U32.HI UR4, URZ, UR17, UR4 ;  /* 0x00000011ff048299 */ /* 0x000fe40008011604 */
[----:B------:R-:W-:Y:S02]  /*4b60*/  UIMAD UR8, UR42, UR11, UR6 ;  /* 0x0000000b2a0872a4 */ /* 0x000fe4000f8e0206 */
[----:B------:R-:W-:Y:S04]  /*4b70*/  @!UP0 USEL UR4, UR5, UR4, !UP4 ;  /* 0x0000000405048287 */ /* 0x000fe8000e000000 */
[----:B------:R-:W-:Y:S02]  /*4b80*/  @!UP0 UIMAD UR8, UR7, UR8, UR4 ;  /* 0x00000008070882a4 */ /* 0x000fe4000f8e0204 */
[----:B------:R-:W-:Y:S02]  /*4b90*/  @!UP0 UIADD3 UR9, UPT, UPT, UR10, -UR4, URZ ;  /* 0x800000040a098290 */ /* 0x000fe4000fffe0ff */
[----:B------:R-:W-:Y:S02]  /*4ba0*/  UIADD3 UR4, UPT, UPT, -UR5, URZ, URZ ;  /* 0x000000ff05047290 */ /* 0x000fe4000fffe1ff */
[----:B------:R-:W-:Y:S02]  /*4bb0*/  UIADD3 UR7, UPT, UPT, -UR6, URZ, URZ ;  /* 0x000000ff06077290 */ /* 0x000fe4000fffe1ff */
[----:B------:R-:W-:Y:S02]  /*4bc0*/  @!UP0 UIMAD UR6, UR9, UR42, UR5 ;  /* 0x0000002a090682a4 */ /* 0x000fe4000f8e0205 */
[----:B------:R-:W-:Y:S02]  /*4bd0*/  UIMAD UR14, UR15, UR4, UR14 ;  /* 0x000000040f0e72a4 */ /* 0x000fe4000f8e020e */
[----:B------:R-:W-:Y:S01]  /*4be0*/  UIMAD UR13, UR30, UR7, UR13 ;  /* 0x000000071e0d72a4 */ /* 0x000fe2000f8e020d */
[----:B------:R-:W-:Y:S02]  /*4bf0*/  @!UP0 UMOV UR5, UR8 ;  /* 0x0000000800058c82 */ /* 0x000fe40008000000 */
[----:B------:R-:W-:Y:S02]  /*4c00*/  UIMAD UR14, UR5, UR15, UR14 ;  /* 0x0000000f050e72a4 */ /* 0x000fe4000f8e020e */
[----:B------:R-:W-:Y:S11]  /*4c10*/  UIMAD UR13, UR6, UR30, UR13 ;  /* 0x0000001e060d72a4 */ /* 0x000ff6000f8e020d */
[----:B------:R-:W-:Y:S01]  /*4c20*/  @!UPT UIADD3 URZ, UPT, UPT, URZ, URZ, URZ ;  /* 0x000000fffffff290 */ /* 0x000fe2000fffe0ff */
.L_x_82:
[----:B------:R-:W3:Y:S01]  /*4c30*/  @!UP2 LDCU.128 UR20, c[0x0][0xb10] ;  /* 0x00016200ff14a7ac */ /* 0x000ee20008000c00 */
[C---:B------:R-:W-:Y:S02]  /*4c40*/  ISETP.NE.U32.AND P1, PT, R4.reuse, RZ, PT ;  /* 0x000000ff0400720c */ /* 0x040fe40003f25070 */
[----:B------:R-:W-:Y:S02]  /*4c50*/  ISETP.NE.U32.AND P0, PT, R4, RZ, PT ;  /* 0x000000ff0400720c */ /* 0x000fe40003f05070 */
[C---:B------:R-:W-:Y:S02]  /*4c60*/  ISETP.NE.AND.EX P1, PT, R5.reuse, RZ, PT, P1 ;  /* 0x000000ff0500720c */ /* 0x040fe40003f25310 */
[----:B------:R-:W-:Y:S01]  /*4c70*/  ISETP.NE.AND.EX P0, PT, R5, RZ, PT, P0 ;  /* 0x000000ff0500720c */ /* 0x000fe20003f05300 */
[----:B------:R-:W4:Y:S01]  /*4c80*/  @!UP2 LDCU UR5, c[0x0][0xb0c] ;  /* 0x00016180ff05a7ac */ /* 0x000f220008000800 */
[----:B------:R-:W-:Y:S02]  /*4c90*/  USHF.L.U32 UR11, UR25, 0x6, URZ ;  /* 0x00000006190b7899 */ /* 0x000fe400080006ff */
[----:B------:R-:W-:Y:S02]  /*4ca0*/  USHF.L.U32 UR10, UR26, 0x6, URZ ;  /* 0x000000061a0a7899 */ /* 0x000fe400080006ff */
[----:B---3--:R-:W-:Y:S07]  /*4cb0*/  UIMAD.WIDE.U32 UR6, UR14, UR20, URZ ;  /* 0x000000140e0672a5 */ /* 0x008fee000f8e00ff */
[----:B------:R-:W-:Y:S01]  /*4cc0*/  @!UP2 UMOV UR4, UR7 ;  /* 0x000000070004ac82 */ /* 0x000fe20008000000 */
[----:B----4-:R-:W-:Y:S02]  /*4cd0*/  @!UP2 UISETP.NE.AND UP0, UPT, UR5, 0x1, UPT ;  /* 0x000000010500a88c */ /* 0x010fe4000bf05270 */
[----:B------:R-:W-:Y:S02]  /*4ce0*/  @!UP2 USHF.R.U32.HI UR4, URZ, UR21, UR4 ;  /* 0x00000015ff04a299 */ /* 0x000fe40008011604 */
[----:B------:R-:W-:Y:S02]  /*4cf0*/  UIMAD.WIDE.U32 UR6, UR13, UR23, URZ ;  /* 0x000000170d0672a5 */ /* 0x000fe4000f8e00ff */
[----:B------:R-:W-:Y:S02]  /*4d00*/  @!UP2 USEL UR8, UR14, UR4, !UP0 ;  /* 0x000000040e08a287 */ /* 0x000fe4000c000000 */
[----:B------:R-:W-:Y:S03]  /*4d10*/  @!UP2 UISETP.NE.AND UP0, UPT, UR22, 0x1, UPT ;  /* 0x000000011600a88c */ /* 0x000fe6000bf05270 */
[----:B------:R-:W-:Y:S02]  /*4d20*/  @!UP2 UMOV UR6, UR7 ;  /* 0x000000070006ac82 */ /* 0x000fe40008000000 */
[----:B------:R-:W3:Y:S02]  /*4d30*/  @!UP2 LDCU UR4, c[0x0][0xb20] ;  /* 0x00016400ff04a7ac */ /* 0x000ee40008000800 */
[----:B---3--:R-:W-:Y:S04]  /*4d40*/  @!UP2 USHF.R.U32.HI UR6, URZ, UR4, UR6 ;  /* 0x00000004ff06a299 */ /* 0x008fe80008011606 */
[----:B------:R-:W-:Y:S04]  /*4d50*/  @!UP2 USEL UR6, UR13, UR6, !UP0 ;  /* 0x000000060d06a287 */ /* 0x000fe8000c000000 */
[----:B------:R-:W-:Y:S02]  /*4d60*/  @!UP2 UIADD3 UR4, UPT, UPT, -UR8, UR6, URZ ;  /* 0x000000060804a290 */ /* 0x000fe4000fffe1ff */
[----:B------:R-:W-:Y:S02]  /*4d70*/  @!UP2 UIADD3 UR6, UPT, UPT, UR8, -UR6, URZ ;  /* 0x800000060806a290 */ /* 0x000fe4000fffe0ff */
[----:B------:R-:W-:Y:S02]  /*4d80*/  @!UP2 UIMAD UR14, UR4, UR5, UR14 ;  /* 0x00000005040ea2a4 */ /* 0x000fe4000f8e020e */
[----:B------:R-:W-:Y:S01]  /*4d90*/  @!UP2 UIMAD UR13, UR6, UR22, UR13 ;  /* 0x00000016060da2a4 */ /* 0x000fe2000f8e020d */
[----:B------:R-:W-:Y:S11]  /*4da0*/  BRA.U UP3, `(.L_x_83) ;  /* 0x0000000103107547 */ /* 0x000ff6000b800000 */
[----:B------:R-:W-:Y:S04]  /*4db0*/  MOV R6, UR37 ;  /* 0x0000002500067c02 */ /* 0x000fe80008000f00 */
[----:B------:R-:W-:Y:S04]  /*4dc0*/  SHF.L.U32 R6, R6, 0x1f, RZ ;  /* 0x0000001f06067819 */ /* 0x000fe800000006ff */
[----:B------:R-:W3:Y:S02]  /*4dd0*/  SYNCS.PHASECHK.TRANS64.TRYWAIT P2, [UR24+0x98], R6 ;  /* 0x00009806ff0075a7 */ /* 0x000ee40008041118 */
[----:B---3--:R-:W-:Y:S05]  /*4de0*/  @!P2 BRA `(.L_x_84) ;  /* 0x000000340030a947 */ /* 0x008fea0003800000 */
.L_x_83:
[----:B------:R-:W-:Y:S05]  /*4df0*/  @!P1 BRA `(.L_x_85) ;  /* 0x0000000000309947 */ /* 0x000fea0003800000 */
[----:B------:R-:W-:Y:S01]  /*4e00*/  ISETP.NE.U32.AND P1, PT, R2, RZ, PT ;  /* 0x000000ff0200720c */ /* 0x000fe20003f25070 */
[----:B------:R-:W3:Y:S01]  /*4e10*/  LDCU.64 UR4, c[0x0][0x358] ;  /* 0x00006b00ff0477ac */ /* 0x000ee20008000a00 */
[----:B------:R-:W-:Y:S02]  /*4e20*/  IMAD.MOV.U32 R56, RZ, RZ, 0x1 ;  /* 0x00000001ff387424 */ /* 0x000fe400078e00ff */
[----:B------:R-:W-:Y:S11]  /*4e30*/  ISETP.NE.AND.EX P1, PT, R3, RZ, PT, P1 ;  /* 0x000000ff0300720c */ /* 0x000ff60003f25310 */
[----:B------:R-:W-:Y:S02]  /*4e40*/  @!UPT UIADD3 URZ, UPT, UPT, URZ, URZ, URZ ;  /* 0x000000fffffff290 */ /* 0x000fe4000fffe0ff */
[----:B------:R-:W4:Y:S01]  /*4e50*/  @P1 LDC.64 R8, c[0x0][0x888] ;  /* 0x00022200ff081b82 */ /* 0x000f220000000a00 */
[----:B-1----:R-:W-:Y:S04]  /*4e60*/  @P1 IMAD R0, R4, UR36, RZ ;  /* 0x0000002404001c24 */ /* 0x002fe8000f8e02ff */
[----:B----4-:R-:W-:Y:S04]  /*4e70*/  @P1 IMAD.WIDE R8, R0, 0x4, R8 ;  /* 0x0000000400081825 */ /* 0x010fe800078e0208 */
[----:B------:R-:W-:Y:S01]  /*4e80*/  HFMA2 R0, -RZ, RZ, 0, 5.9604644775390625e-08 ;  /* 0x00000001ff007431 */ /* 0x000fe200000001ff */
[----:B---3-5:R3:W5:Y:S04]  /*4e90*/  @P1 LDG.E R26, desc[UR4][R8.64] ;  /* 0x00000004081a1981 */ /* 0x028768000c1e1900 */
[----:B------:R-:W-:Y:S01]  /*4ea0*/  @!P1 PRMT R56, R0, 0x7610, R56 ;  /* 0x0000761000389816 */ /* 0x000fe20000000038 */
[----:B---3--:R-:W4:Y:S06]  /*4eb0*/  @!P1 LDC R26, c[0x0][0x880] ;  /* 0x00022000ff1a9b82 */ /* 0x008f2c0000000800 */
.L_x_85:
[----:B----45:R-:W-:Y:S01]  /*4ec0*/  @!P0 FSETP.EQ.AND P1, PT, R26, RZ, PT ;  /* 0x000000ff1a00820b */ /* 0x030fe20003f22000 */
[----:B------:R-:W-:Y:S01]  /*4ed0*/  @!UPT UIADD3 URZ, UPT, UPT, URZ, URZ, URZ ;  /* 0x000000fffffff290 */ /* 0x000fe2000fffe0ff */
[----:B------:R-:W-:Y:S11]  /*4ee0*/  @!P0 BRA `(.L_x_86) ;  /* 0x0000000000188947 */ /* 0x000ff60003800000 */
[----:B------:R-:W-:Y:S02]  /*4ef0*/  LOP3.LUT P0, RZ, R56, 0xff, RZ, 0xc0, !PT ;  /* 0x000000ff38ff7812 */ /* 0x000fe4000780c0ff */
[----:B------:R-:W-:Y:S04]  /*4f00*/  ISETP.NE.U32.AND P1, PT, R2, RZ, PT ;  /* 0x000000ff0200720c */ /* 0x000fe80003f25070 */
[----:B------:R-:W-:Y:S04]  /*4f10*/  ISETP.NE.AND.EX P1, PT, R3, RZ, PT, P1 ;  /* 0x000000ff0300720c */ /* 0x000fe80003f25310 */
[----:B------:R-:W-:Y:S03]  /*4f20*/  PLOP3.LUT P1, PT, P1, PT, PT, 0x8, 0x80 ;  /* 0x000000000080781c */ /* 0x000fe60000f2e170 */
[----:B------:R-:W-:Y:S11]  /*4f30*/  @P0 FSETP.EQ.AND P1, PT, R26, RZ, PT ;  /* 0x000000ff1a00020b */ /* 0x000ff60003f22000 */
[----:B------:R-:W-:Y:S02]  /*4f40*/  @!UPT UIADD3 URZ, UPT, UPT, URZ, URZ, URZ ;  /* 0x000000fffffff290 */ /* 0x000fe4000fffe0ff */
.L_x_86:
[----:B------:R-:W-:Y:S01]  /*4f50*/  ULEA UR4, UR12, UR24, 0x3 ;  /* 0x000000180c047291 */ /* 0x000fe2000f8e18ff */
[----:B------:R-:W-:Y:S02]  /*4f60*/  SHF.L.U32 R9, R15, 0x1f, RZ ;  /* 0x0000001f0f097819 */ /* 0x000fe400000006ff */
[----:B------:R-:W-:Y:S04]  /*4f70*/  ELECT P0, URZ, PT ;  /* 0x0000000000ff782f */ /* 0x000fe80003800000 */
[----:B------:R-:W-:Y:S02]  /*4f80*/  PLOP3.LUT P1, PT, P1, P0, PT, 0xf2, 0x2f ;  /* 0x00000000002f781c */ /* 0x000fe40000f21e72 */
[----:B------:R-:W3:Y:S11]  /*4f90*/  SYNCS.PHASECHK.TRANS64.TRYWAIT P2, [UR4+0x78], R9 ;  /* 0x00007809ff0075a7 */ /* 0x000ef60008041104 */
[----:B------:R-:W-:Y:S05]  /*4fa0*/  @!P1 IADD3 R8, P0, PT, R16, 0x580, RZ ;  /* 0x0000058010089810 */ /* 0x000fea0007f1e0ff */
[----:B-1----:R-:W-:Y:S01]  /*4fb0*/  @!P1 IMAD.X R6, RZ, RZ, R17, P0 ;  /* 0x000000ffff069224 */ /* 0x002fe200000e0611 */
[----:B---3--:R-:W-:Y:S07]  /*4fc0*/  @!P2 BRA `(.L_x_87) ;  /* 0x0000003000d0a947 */ /* 0x008fee0003800000 */
.L_x_162:
[----:B------:R-:W-:Y:S01]  /*4fd0*/  @!P1 R2UR UR7, R6 ;  /* 0x00000000060792ca */ /* 0x000fe200000e0000 */
[----:B------:R-:W-:Y:S01]  /*4fe0*/  UIADD3 UR5, UPT, UPT, UR12, 0x1, URZ ;  /* 0x000000010c057890 */ /* 0x000fe2000fffe0ff */
[----:B------:R-:W-:Y:S01]  /*4ff0*/  @!P1 R2UR UR6, R8 ;  /* 0x00000000080692ca */ /* 0x000fe200000e0000 */
[----:B------:R-:W-:Y:S01]  /*5000*/  UIADD3 UR9, UPT, UPT, UR4, 0x60, URZ ;  /* 0x0000006004097890 */ /* 0x000fe2000fffe0ff */
[----:B------:R-:W-:Y:S01]  /*5010*/  @!P1 IMAD.MOV.U32 R6, RZ, RZ, 0x2000 ;  /* 0x00002000ff069424 */ /* 0x000fe200078e00ff */
[----:B------:R-:W-:Y:S01]  /*5020*/  UISETP.NE.AND UP0, UPT, UR5, 0x3, UPT ;  /* 0x000000030500788c */ /* 0x000fe2000bf05270 */
[----:B------:R-:W-:Y:S01]  /*5030*/  VIADD R14, R14, 0x1 ;  /* 0x000000010e0e7836 */ /* 0x000fe20000000000 */
[----:B------:R-:W-:Y:S01]  /*5040*/  UMOV UR22, 0x0 ;  /* 0x0000000000167882 */ /* 0x000fe20000000000 */
[----:B------:R-:W-:Y:S01]  /*5050*/  UMOV UR23, 0x10000000 ;  /* 0x1000000000177882 */ /* 0x000fe20000000000 */
[----:B------:R-:W-:Y:S04]  /*5060*/  UPRMT UR20, UR54, 0x654, UR9 ;  /* 0x0000065436147896 */ /* 0x000fe80008000009 */
[----:B-1----:R-:W-:Y:S01]  /*5070*/  IMAD.U32 R9, RZ, RZ, UR7 ;  /* 0x00000007ff097e24 */ /* 0x002fe2000f8e00ff */
[----:B------:R-:W-:Y:S01]  /*5080*/  USEL UR7, URZ, 0x1, UP0 ;  /* 0x00000001ff077887 */ /* 0x000fe20008000000 */
[----:B------:R-:W-:Y:S01]  /*5090*/  IMAD.U32 R8, RZ, RZ, UR6 ;  /* 0x00000006ff087e24 */ /* 0x000fe2000f8e00ff */
[----:B------:R-:W-:Y:S02]  /*50a0*/  USEL UR6, UR5, URZ, UP0 ;  /* 0x000000ff05067287 */ /* 0x000fe40008000000 */
[----:B------:R-:W-:Y:S01]  /*50b0*/  VOTEU.ALL UP0, P1 ;  /* 0x0000000000ff7886 */ /* 0x000fe20000800000 */
[----:B------:R-:W-:Y:S02]  /*50c0*/  @!P1 R2UR UR19, R9 ;  /* 0x00000000091392ca */ /* 0x000fe400000e0000 */
[----:B------:R-:W-:Y:S02]  /*50d0*/  @!P1 R2UR UR18, R8 ;  /* 0x00000000081292ca */ /* 0x000fe400000e0000 */
[----:B------:R-:W-:Y:S01]  /*50e0*/  @!UP0 ULEA UR5, UR12, UR24, 0xd ;  /* 0x000000180c058291 */ /* 0x000fe2000f8e68ff */
[----:B------:R-:W-:Y:S02]  /*50f0*/  LOP3.LUT R15, R15, UR7, RZ, 0x3c, !PT ;  /* 0x000000070f0f7c12 */ /* 0x000fe4000f8e3cff */
[----:B------:R-:W-:Y:S01]  /*5100*/  UMOV UR12, UR36 ;  /* 0x00000024000c7c82 */ /* 0x000fe20008000000 */
[----:B------:R-:W-:Y:S01]  /*5110*/  @!UP0 UIADD3 UR8, UPT, UPT, UR5, 0x400, URZ ;  /* 0x0000040005088890 */ /* 0x000fe2000fffe0ff */
[----:B------:R-:W-:Y:S01]  /*5120*/  SHF.L.U32 R0, R15, 0x1f, RZ ;  /* 0x0000001f0f007819 */ /* 0x000fe200000006ff */
[----:B------:R-:W-:Y:S01]  /*5130*/  VOTEU.ALL UP0, P1 ;  /* 0x0000000000ff7886 */ /* 0x000fe20000800000 */
[----:B------:R-:W-:Y:S06]  /*5140*/  ULEA UR5, UR6, UR24, 0x3 ;  /* 0x0000001806057291 */ /* 0x000fec000f8e18ff */
[----:B------:R1:W-:Y:S01]  /*5150*/  @!UP0 UTMALDG.3D [UR8], [UR18], desc[UR22] ;  /* 0x00001608120085b4 */ /* 0x0003e20008011000 */
[----:B------:R1:W-:Y:S01]  /*5160*/  @!P1 SYNCS.ARRIVE.TRANS64.RED.A0TR RZ, [UR4+0x60], R6 ;  /* 0x00006006ffff99a7 */ /* 0x0003e20008300404 */
[----:B------:R-:W-:Y:S01]  /*5170*/  SYNCS.ARRIVE.TRANS64.RED.A1T0 RZ, [UR20], RZ ;  /* 0x000000ffffff79a7 */ /* 0x000fe20008100414 */
[----:B------:R-:W3:Y:S02]  /*5180*/  SYNCS.PHASECHK.TRANS64.TRYWAIT P0, [UR5+0x78], R0 ;  /* 0x00007800ff0075a7 */ /* 0x000ee40008001105 */
[----:B-1-3--:R-:W-:Y:S05]  /*5190*/  @!P0 BRA `(.L_x_88) ;  /* 0x0000003000748947 */ /* 0x00afea0003800000 */
.L_x_164:
[----:B------:R-:W-:Y:S01]  /*51a0*/  UIADD3 UR9, UPT, UPT, UR5, 0x60, URZ ;  /* 0x0000006005097890 */ /* 0x000fe2000fffe0ff */
[----:B-1----:R-:W-:Y:S01]  /*51b0*/  @!P1 IADD3 R6, P0, PT, R16, 0x580, RZ ;  /* 0x0000058010069810 */ /* 0x002fe20007f1e0ff */
[----:B------:R-:W-:Y:S01]  /*51c0*/  UPLOP3.LUT UP3, UPT, UPT, UPT, UPT, 0x80, 0x8 ;  /* 0x000000000008789c */ /* 0x000fe20003f6f070 */
[----:B------:R-:W-:Y:S01]  /*51d0*/  R2UR UR23, R58 ;  /* 0x000000003a1772ca */ /* 0x000fe200000e0000 */
[----:B------:R-:W-:Y:S01]  /*51e0*/  UMOV UR20, 0x0 ;  /* 0x0000000000147882 */ /* 0x000fe20000000000 */
[----:B------:R-:W-:Y:S01]  /*51f0*/  @!P1 R2UR UR7, R6 ;  /* 0x00000000060792ca */ /* 0x000fe200000e0000 */
[----:B------:R-:W-:Y:S01]  /*5200*/  @!P1 IMAD.X R0, RZ, RZ, R17, P0 ;  /* 0x000000ffff009224 */ /* 0x000fe200000e0611 */
[----:B------:R-:W-:Y:S01]  /*5210*/  UMOV UR21, 0x10000000 ;  /* 0x1000000000157882 */ /* 0x000fe20000000000 */
[----:B------:R-:W-:Y:S01]  /*5220*/  UMOV UR12, UR36 ;  /* 0x00000024000c7c82 */ /* 0x000fe20008000000 */
[----:B------:R-:W-:Y:S01]  /*5230*/  VOTEU.ALL UP0, P1 ;  /* 0x0000000000ff7886 */ /* 0x000fe20000800000 */
[----:B------:R-:W-:Y:S01]  /*5240*/  R2UR UR22, R59 ;  /* 0x000000003b1672ca */ /* 0x000fe200000e0000 */
[----:B------:R-:W-:Y:S01]  /*5250*/  UMOV UR36, UR27 ;  /* 0x0000001b00247c82 */ /* 0x000fe20008000000 */
[----:B------:R-:W-:Y:S02]  /*5260*/  @!P1 R2UR UR4, R0 ;  /* 0x00000000000492ca */ /* 0x000fe400000e0000 */
[----:B------:R-:W-:Y:S01]  /*5270*/  @!UP0 UIADD3 UR10, UPT, UPT, UR10, 0x20, URZ ;  /* 0x000000200a0a8890 */ /* 0x000fe2000fffe0ff */
[C---:B------:R-:W-:Y:S01]  /*5280*/  ISETP.NE.AND P0, PT, R14.reuse, 0x2, PT ;  /* 0x000000020e00780c */ /* 0x040fe20003f05270 */
[----:B------:R-:W-:Y:S02]  /*5290*/  UIADD3 UR26, UPT, UPT, UR13, UR23, URZ ;  /* 0x000000170d1a7290 */ /* 0x000fe4000fffe0ff */
[----:B------:R-:W-:Y:S01]  /*52a0*/  IMAD.U32 R8, RZ, RZ, UR7 ;  /* 0x00000007ff087e24 */ /* 0x000fe2000f8e00ff */
[----:B------:R-:W-:Y:S02]  /*52b0*/  SEL R0, RZ, 0x1, P0 ;  /* 0x00000001ff007807 */ /* 0x000fe40000000000 */
[----:B------:R-:W-:Y:S02]  /*52c0*/  SEL R14, R14, RZ, P0 ;  /* 0x000000ff0e0e7207 */ /* 0x000fe40000000000 */
[----:B------:R-:W-:Y:S01]  /*52d0*/  @!P1 R2UR UR18, R8 ;  /* 0x00000000081292ca */ /* 0x000fe200000e0000 */
[----:B------:R-:W-:Y:S01]  /*52e0*/  UIADD3 UR25, UPT, UPT, UR14, UR22, URZ ;  /* 0x000000160e197290 */ /* 0x000fe2000fffe0ff */
[----:B------:R-:W-:Y:S01]  /*52f0*/  IMAD.U32 R9, RZ, RZ, UR4 ;  /* 0x00000004ff097e24 */ /* 0x000fe2000f8e00ff */
[----:B------:R-:W-:Y:S01]  /*5300*/  @!UP0 ULEA UR4, UR6, UR24, 0xd ;  /* 0x0000001806048291 */ /* 0x000fe2000f8e68ff */
[----:B------:R-:W-:Y:S03]  /*5310*/  LOP3.LUT R13, R13, R0, RZ, 0x3c, !PT ;  /* 0x000000000d0d7212 */ /* 0x000fe600078e3cff */
[----:B------:R-:W-:Y:S01]  /*5320*/  @!P1 R2UR UR19, R9 ;  /* 0x00000000091392ca */ /* 0x000fe200000e0000 */
[----:B------:R-:W-:Y:S01]  /*5330*/  @!UP0 UIADD3 UR8, UPT, UPT, UR4, 0x400, URZ ;  /* 0x0000040004088890 */ /* 0x000fe2000fffe0ff */
[----:B------:R-:W-:Y:S01]  /*5340*/  VOTEU.ALL UP0, P1 ;  /* 0x0000000000ff7886 */ /* 0x000fe20000800000 */
[----:B------:R-:W-:Y:S10]  /*5350*/  UPRMT UR4, UR54, 0x654, UR9 ;  /* 0x0000065436047896 */ /* 0x000ff40008000009 */
[----:B------:R1:W-:Y:S01]  /*5360*/  @!UP0 UTMALDG.3D [UR8], [UR18], desc[UR20] ;  /* 0x00001408120085b4 */ /* 0x0003e20008011000 */
[----:B------:R3:W-:Y:S01]  /*5370*/  @!P1 SYNCS.ARRIVE.TRANS64.RED.A0TR RZ, [UR5+0x60], R7 ;  /* 0x00006007ffff99a7 */ /* 0x0007e20008300405 */
[----:B------:R-:W-:Y:S01]  /*5380*/  SYNCS.ARRIVE.TRANS64.RED.A1T0 RZ, [UR4], RZ ;  /* 0x000000ffffff79a7 */ /* 0x000fe20008100404 */
[----:B------:R-:W-:Y:S04]  /*5390*/  UIADD3 UR4, UPT, UPT, UR6, 0x1, URZ ;  /* 0x0000000106047890 */ /* 0x000fe8000fffe0ff */
[----:B------:R-:W-:Y:S04]  /*53a0*/  UISETP.NE.AND UP0, UPT, UR4, 0x3, UPT ;  /* 0x000000030400788c */ /* 0x000fe8000bf05270 */
[----:B------:R-:W-:Y:S06]  /*53b0*/  USEL UR5, URZ, 0x1, UP0 ;  /* 0x00000001ff057887 */ /* 0x000fec0008000000 */
[----:B------:R-:W-:Y:S01]  /*53c0*/  LOP3.LUT R15, R15, UR5, RZ, 0x3c, !PT ;  /* 0x000000050f0f7c12 */ /* 0x000fe2000f8e3cff */
[----:B-1----:R-:W-:Y:S01]  /*53d0*/  USEL UR12, UR4, URZ, UP0 ;  /* 0x000000ff040c7287 */ /* 0x002fe20008000000 */
[----:B------:R-:W-:Y:S11]  /*53e0*/  BRA.U UP1, `(.L_x_89) ;  /* 0xfffffff101f07547 */ /* 0x000ff6000b83ffff */
[----:B------:R-:W-:Y:S01]  /*53f0*/  UIADD3 UR24, UPT, UPT, UR24, 0x78, URZ ;  /* 0x0000007818187890 */ /* 0x000fe2000fffe0ff */
[----:B------:R-:W-:-:S03]  /*5400*/  SHF.L.U32 R2, R15, 0x1f, RZ ;  /* 0x0000001f0f027819 */ /* 0x000fc600000006ff */
[----:B------:R-:W-:-:S09]  /*5410*/  ULEA UR4, UR12, UR24, 0x3 ;  /* 0x000000180c047291 */ /* 0x000fd2000f8e18ff */
[----:B------:R-:W1:Y:S02]  /*5420*/  SYNCS.PHASECHK.TRANS64.TRYWAIT P0, [UR4], R2 ;  /* 0x00000002ff0075a7 */ /* 0x000e640008001104 */
[----:B-1----:R-:W-:Y:S05]  /*5430*/  @!P0 BRA `(.L_x_90) ;  /* 0x0000002c00e48947 */ /* 0x002fea0003800000 */
.L_x_166:
        /* <DEDUP_REMOVED lines=9> */
.L_x_168:
[----:B------:R-:W-:-:S04]  /*54d0*/  UIADD3 UR4, UPT, UPT, UR4, 0x1, URZ ;  /* 0x0000000104047890 */ /* 0x000fc8000fffe0ff */
[----:B------:R-:W-:-:S04]  /*54e0*/  UISETP.NE.AND UP0, UPT, UR4, 0x3, UPT ;  /* 0x000000030400788c */ /* 0x000fc8000bf05270 */
[----:B------:R-:W-:Y:S02]  /*54f0*/  USEL UR5, URZ, 0x1, UP0 ;  /* 0x00000001ff057887 */ /* 0x000fe40008000000 */
[----:B------:R-:W-:-:S04]  /*5500*/  USEL UR4, UR4, URZ, UP0 ;  /* 0x000000ff04047287 */ /* 0x000fc80008000000 */
[----:B------:R-:W-:Y:S01]  /*5510*/  ULEA UR4, UR4, UR24, 0x3 ;  /* 0x0000001804047291 */ /* 0x000fe2000f8e18ff */
[----:B-1----:R-:W-:-:S04]  /*5520*/  LOP3.LUT R2, R15, UR5, RZ, 0x3c, !PT ;  /* 0x000000050f027c12 */ /* 0x002fc8000f8e3cff */
[----:B------:R-:W-:Y:S01]  /*5530*/  SHF.L.U32 R2, R2, 0x1f, RZ ;  /* 0x0000001f02027819 */ /* 0x000fe200000006ff */
[----:B------:R-:W-:-:S07]  /*5540*/  IMAD.U32 R0, RZ, RZ, UR4 ;  /* 0x00000004ff007e24 */ /* 0x000fce000f8e00ff */
.L_x_92:
[----:B-1----:R1:W4:Y:S02]  /*5550*/  SYNCS.PHASECHK.TRANS64.TRYWAIT P0, [R0+URZ], R2 ;  /* 0x00000002000075a7 */ /* 0x00232400080011ff */
[----:B----4-:R-:W-:Y:S05]  /*5560*/  @!P0 NANOSLEEP.SYNCS 0x989680 ;  /* 0x009896800000895d */ /* 0x010fea0003900000 */
[----:B------:R-:W4:Y:S02]  /*5570*/  @!P0 SYNCS.PHASECHK.TRANS64 P0, [R0+URZ], R2 ;  /* 0x00000002000085a7 */ /* 0x000f2400080010ff */
[----:B--2-4-:R-:W-:Y:S05]  /*5580*/  @P0 EXIT ;  /* 0x000000000000094d */ /* 0x014fea0003800000 */
[----:B------:R-:W-:Y:S05]  /*5590*/  BRA `(.L_x_92) ;  /* 0xfffffffc00ec7947 */ /* 0x000fea000383ffff */
.L_x_80:
[----:B------:R-:W-:-:S06]  /*55a0*/  UISETP.GE.AND UP0, UPT, UR22, 0x4, UPT ;  /* 0x000000041600788c */ /* 0x000fcc000bf06270 */
[----:B------:R-:W-:-:S13]  /*55b0*/  PLOP3.LUT P0, PT, PT, PT, UP0, 0x80, 0x8 ;  /* 0x000000000008781c */ /* 0x000fda0003f0f008 */
[----:B-1----:R-:W-:Y:S05]  /*55c0*/  @!P0 EXIT ;  /* 0x000000000000894d */ /* 0x002fea0003800000 */
[----:B------:R-:W-:Y:S01]  /*55d0*/  BAR.SYNC.DEFER_BLOCKING 0x6, 0xa0 ;  /* 0x0182800000007b1d */ /* 0x000fe20000010000 */
[C---:B------:R-:W-:Y:S01]  /*55e0*/  IMAD.SHL.U32 R6, R66.reuse, 0x20, RZ ;  /* 0x0000002042067824 */ /* 0x040fe200078e00ff */
[C---:B------:R-:W-:Y:S01]  /*55f0*/  R2P PR, R66.reuse, 0x6 ;  /* 0x0000000642007804 */ /* 0x040fe20000000000 */
[C---:B------:R-:W-:Y:S01]  /*5600*/  IMAD.SHL.U32 R4, R66.reuse, 0x4, RZ ;  /* 0x0000000442047824 */ /* 0x040fe200078e00ff */
[----:B------:R-:W-:Y:S01]  /*5610*/  CS2R R62, SRZ ;  /* 0x00000000003e7805 */ /* 0x000fe2000001ff00 */
[----:B------:R-:W-:Y:S01]  /*5620*/  IMAD.U32 R23, R66, 0x10000, RZ ;  /* 0x0001000042177824 */ /* 0x000fe200078e00ff */
[----:B------:R-:W-:Y:S02]  /*5630*/  UMOV UR44, 0x400 ;  /* 0x00000400002c7882 */ /* 0x000fe40000000000 */
[----:B------:R-:W1:Y:S01]  /*5640*/  LDC.64 R52, c[0x0][0x888] ;  /* 0x00022200ff347b82 */ /* 0x000e620000000a00 */
[----:B------:R-:W-:Y:S01]  /*5650*/  ULEA UR44, UR54, UR44, 0x18 ;  /* 0x0000002c362c7291 */ /* 0x000fe2000f8ec0ff */
[----:B------:R-:W-:Y:S01]  /*5660*/  LOP3.LUT R5, R6, 0xe0, RZ, 0xc0, !PT ;  /* 0x000000e006057812 */ /* 0x000fe200078ec0ff */
[----:B------:R-:W-:Y:S01]  /*5670*/  IMAD.SHL.U32 R27, R66, 0x10, RZ ;  /* 0x00000010421b7824 */ /* 0x000fe200078e00ff */
[----:B------:R-:W-:Y:S01]  /*5680*/  LOP3.LUT R6, R6, 0x100, RZ, 0xc0, !PT ;  /* 0x0000010006067812 */ /* 0x000fe200078ec0ff */
[----:B------:R-:W-:Y:S01]  /*5690*/  UIADD3 UR4, UPT, UPT, UR44, 0x400, URZ ;  /* 0x000004002c047890 */ /* 0x000fe2000fffe0ff */
[----:B------:R-:W-:Y:S01]  /*56a0*/  LOP3.LUT R4, R5, 0x1c, R4, 0xf8, !PT ;  /* 0x0000001c05047812 */ /* 0x000fe200078ef804 */
[----:B------:R-:W-:Y:S01]  /*56b0*/  IMAD.MOV.U32 R65, RZ, RZ, 0x8 ;  /* 0x00000008ff417424 */ /* 0x000fe200078e00ff */
[----:B------:R-:W2:Y:S01]  /*56c0*/  LDC.64 R54, c[0x0][0x890] ;  /* 0x00022400ff367b82 */ /* 0x000ea20000000a00 */
[----:B------:R-:W-:Y:S01]  /*56d0*/  SHF.R.U32.HI R5, RZ, 0x2, R66 ;  /* 0x00000002ff057819 */ /* 0x000fe20000011642 */
[----:B------:R-:W-:Y:S01]  /*56e0*/  IMAD.MOV.U32 R64, RZ, RZ, 0x10 ;  /* 0x00000010ff407424 */ /* 0x000fe200078e00ff */
[----:B------:R-:W-:Y:S01]  /*56f0*/  LOP3.LUT R23, R23, 0x600000, RZ, 0xc0, !PT ;  /* 0x0060000017177812 */ /* 0x000fe200078ec0ff */
[----:B------:R-:W-:Y:S01]  /*5700*/  IMAD.MOV.U32 R22, RZ, RZ, RZ ;  /* 0x000000ffff167224 */ /* 0x000fe200078e00ff */
[----:B------:R-:W-:Y:S01]  /*5710*/  LOP3.LUT R27, R6, 0x600, R27, 0xf8, !PT ;  /* 0x00000600061b7812 */ /* 0x000fe200078ef81b */
[----:B------:R-:W-:Y:S01]  /*5720*/  IMAD.MOV.U32 R61, RZ, RZ, RZ ;  /* 0x000000ffff3d7224 */ /* 0x000fe200078e00ff */
[----:B------:R-:W-:Y:S01]  /*5730*/  LOP3.LUT R4, R4, 0x4, R5, 0x78, !PT ;  /* 0x0000000404047812 */ /* 0x000fe200078e7805 */
[----:B------:R-:W3:Y:S01]  /*5740*/  LDC.64 R50, c[0x0][0x8b0] ;  /* 0x00022c00ff327b82 */ /* 0x000ee20000000a00 */
[----:B------:R-:W4:Y:S01]  /*5750*/  LDS R0, [UR44+0x150] ;  /* 0x0001502cff007984 */ /* 0x000f220008000800 */
[----:B------:R-:W-:Y:S01]  /*5760*/  LOP3.LUT R66, R66, 0x60, RZ, 0xc0, !PT ;  /* 0x0000006042427812 */ /* 0x000fe200078ec0ff */
[----:B------:R-:W-:Y:S01]  /*5770*/  IMAD.U32 R68, RZ, RZ, UR4 ;  /* 0x00000004ff447e24 */ /* 0x000fe2000f8e00ff */
[----:B------:R-:W-:Y:S01]  /*5780*/  LOP3.LUT R27, R27, R4, RZ, 0xfc, !PT ;  /* 0x000000041b1b7212 */ /* 0x000fe200078efcff */
[----:B------:R-:W1:Y:S01]  /*5790*/  LDCU UR63, c[0x0][0x370] ;  /* 0x00006e00ff3f77ac */ /* 0x000e620008000800 */
[----:B------:R-:W-:-:S02]  /*57a0*/  SEL R65, R65, 0xfffffff8, !P1 ;  /* 0xfffffff841417807 */ /* 0x000fc40004800000 */
[----:B------:R-:W1:Y:S01]  /*57b0*/  LDC.64 R48, c[0x0][0x8a8] ;  /* 0x00022a00ff307b82 */ /* 0x000e620000000a00 */
[----:B------:R-:W-:Y:S01]  /*57c0*/  SEL R64, R64, 0xfffffff0, !P2 ;  /* 0xfffffff040407807 */ /* 0x000fe20005000000 */
[----:B------:R-:W1:Y:S01]  /*57d0*/  LDCU UR43, c[0x0][0xb0c] ;  /* 0x00016180ff2b77ac */ /* 0x000e620008000800 */
[----:B------:R-:W1:Y:S01]  /*57e0*/  LDCU UR39, c[0x0][0xb30] ;  /* 0x00016600ff2777ac */ /* 0x000e620008000800 */
[----:B------:R-:W1:Y:S01]  /*57f0*/  LDCU.64 UR60, c[0x0][0x888] ;  /* 0x00011100ff3c77ac */ /* 0x000e620008000a00 */
[----:B------:R-:W1:Y:S01]  /*5800*/  LDCU.64 UR40, c[0x0][0xb28] ;  /* 0x00016500ff2877ac */ /* 0x000e620008000a00 */
[----:B------:R-:W1:Y:S01]  /*5810*/  LDCU.128 UR56, c[0x0][0xb10] ;  /* 0x00016200ff3877ac */ /* 0x000e620008000c00 */
[----:B------:R-:W1:Y:S01]  /*5820*/  LDCU UR62, c[0x0][0x374] ;  /* 0x00006e80ff3e77ac */ /* 0x000e620008000800 */
[----:B------:R-:W-:Y:S01]  /*5830*/  UMOV UR55, 0x1 ;  /* 0x0000000100377882 */ /* 0x000fe20000000000 */
[----:B------:R-:W-:Y:S01]  /*5840*/  UMOV UR46, URZ ;  /* 0x000000ff002e7c82 */ /* 0x000fe20008000000 */
[----:B------:R-:W-:Y:S01]  /*5850*/  UMOV UR53, URZ ;  /* 0x000000ff00357c82 */ /* 0x000fe20008000000 */
[----:B------:R-:W-:Y:S01]  /*5860*/  UMOV UR52, URZ ;  /* 0x000000ff00347c82 */ /* 0x000fe20008000000 */
[----:B--2-4-:R-:W-:-:S07]  /*5870*/  IMAD.IADD R23, R0, 0x1, R23 ;  /* 0x0000000100177824 */ /* 0x014fce00078e0217 */
.L_x_123:
[C---:B------:R-:W-:Y:S02]  /*5880*/  LEA R0, R61.reuse, UR44, 0x3 ;  /* 0x0000002c3d007c11 */ /* 0x040fe4000f8e18ff */
[----:B------:R-:W-:Y:S02]  /*5890*/  SHF.L.U32 R2, R62, 0x1f, RZ ;  /* 0x0000001f3e027819 */ /* 0x000fe400000006ff */
[----:B------:R-:W-:Y:S02]  /*58a0*/  LEA R4, R61, UR44, 0x4 ;  /* 0x0000002c3d047c11 */ /* 0x000fe4000f8e20ff */
[----:B------:R-:W2:Y:S02]  /*58b0*/  SYNCS.PHASECHK.TRANS64.TRYWAIT P0, [R0+URZ+0xa0], R2 ;  /* 0x0000a002000075a7 */ /* 0x000ea400080011ff */
[----:B--2---:R-:W-:Y:S05]  /*58c0*/  @!P0 BRA `(.L_x_93) ;  /* 0x0000002800f08947 */ /* 0x004fea0003800000 */
.L_x_169:
[----:B------:R-:W-:Y:S01]  /*58d0*/  R2UR UR7, R67 ;  /* 0x00000000430772ca */ /* 0x000fe200000e0000 */
[----:B------:R-:W4:Y:S01]  /*58e0*/  LDS.128 R4, [R4+0x130] ;  /* 0x0001300004047984 */ /* 0x000f220000000c00 */
[----:B--2---:R-:W-:Y:S01]  /*58f0*/  VIADD R0, R0, 0xb0 ;  /* 0x000000b000007836 */ /* 0x004fe20000000000 */
[----:B------:R-:W-:Y:S04]  /*5900*/  UISETP.GE.AND UP0, UPT, UR42, 0x1, UPT ;  /* 0x000000012a00788c */ /* 0x000fe8000bf06270 */
[----:B------:R-:W-:Y:S01]  /*5910*/  PRMT R0, RZ, 0x654, R0 ;  /* 0x00000654ff007816 */ /* 0x000fe20000000000 */
[----:B------:R-:W-:Y:S01]  /*5920*/  @!PT LDS RZ, [RZ] ;  /* 0x00000000fffff984 */ /* 0x000fe20000000800 */
[----:B------:R-:W-:Y:S01]  /*5930*/  @!PT LDS RZ, [RZ] ;  /* 0x00000000fffff984 */ /* 0x000fe20000000800 */
[----:B------:R-:W-:Y:S01]  /*5940*/  @!PT LDS RZ, [RZ] ;  /* 0x00000000fffff984 */ /* 0x000fe20000000800 */
[----:B------:R-:W-:Y:S01]  /*5950*/  @!PT LDS RZ, [RZ] ;  /* 0x00000000fffff984 */ /* 0x000fe20000000800 */
[----:B------:R2:W-:Y:S06]  /*5960*/  MEMBAR.ALL.CTA ;  /* 0x0000000000007992 */ /* 0x0005ec0000008000 */
[----:B--2---:R-:W2:Y:S02]  /*5970*/  FENCE.VIEW.ASYNC.S ;  /* 0x00000000000073c6 */ /* 0x004ea40000000000 */
[----:B--2---:R2:W-:Y:S01]  /*5980*/  SYNCS.ARRIVE.TRANS64.RED.A1T0 RZ, [R0+URZ], RZ ;  /* 0x000000ff00ff79a7 */ /* 0x0045e200081004ff */
[----:B----4-:R-:W-:Y:S11]  /*5990*/  LOP3.LUT P0, RZ, R6, 0x1, RZ, 0xc0, !PT ;  /* 0x0000000106ff7812 */ /* 0x010ff6000780c0ff */
[----:B------:R-:W-:Y:S02]  /*59a0*/  @!UPT UIADD3 URZ, UPT, UPT, URZ, URZ, URZ ;  /* 0x000000fffffff290 */ /* 0x000fe4000fffe0ff */
[----:B------:R-:W-:Y:S01]  /*59b0*/  VOTEU.ANY UP1, P0 ;  /* 0x0000000000ff7886 */ /* 0x000fe20000020100 */
[----:B------:R-:W-:Y:S01]  /*59c0*/  PLOP3.LUT P0, PT, PT, PT, UP1, 0x80, 0x8 ;  /* 0x000000000008781c */ /* 0x000fe20003f0f018 */
[----:B------:R-:W-:Y:S06]  /*59d0*/  UP2UR UR4, UPR, URZ, 0x2 ;  /* 0x00000002ff047883 */ /* 0x000fec0008000000 */
[----:B------:R-:W-:Y:S06]  /*59e0*/  IMAD.U32 R69, RZ, RZ, UR4 ;  /* 0x00000004ff457e24 */ /* 0x000fec000f8e00ff */
[----:B------:R-:W-:Y:S02]  /*59f0*/  @P0 SHF.R.U32.HI R2, RZ, 0x10, R5 ;  /* 0x00000010ff020819 */ /* 0x000fe40000011605 */
[----:B------:R-:W-:Y:S02]  /*5a00*/  @P0 MOV R3, R4 ;  /* 0x0000000400030202 */ /* 0x000fe40000000f00 */
[----:B------:R-:W-:Y:S02]  /*5a10*/  @P0 R2UR UR4, R2 ;  /* 0x00000000020402ca */ /* 0x000fe400000e0000 */
[----:B------:R-:W-:Y:S02]  /*5a20*/  @P0 LOP3.LUT R4, R5, 0xffff, RZ, 0xc0, !PT ;  /* 0x0000ffff05040812 */ /* 0x000fe400078ec0ff */
[----:B------:R-:W-:Y:S02]  /*5a30*/  @P0 R2UR UR6, R3 ;  /* 0x00000000030602ca */ /* 0x000fe400000e0000 */
[----:B------:R-:W-:Y:S07]  /*5a40*/  @P0 R2UR UR5, R4 ;  /* 0x00000000040502ca */ /* 0x000fee00000e0000 */
[----:B------:R-:W-:Y:S02]  /*5a50*/  @UP1 UMOV UR7, UR4 ;  /* 0x0000000400071c82 */ /* 0x000fe40008000000 */
[----:B------:R-:W-:Y:S02]  /*5a60*/  IMAD.U32 R67, RZ, RZ, UR7 ;  /* 0x00000007ff437e24 */ /* 0x000fe4000f8e00ff */
[----:B------:R-:W-:Y:S02]  /*5a70*/  @UP1 UMOV UR38, UR6 ;  /* 0x0000000600261c82 */ /* 0x000fe40008000000 */
[----:B------:R-:W-:Y:S01]  /*5a80*/  @UP1 UMOV UR37, UR5 ;  /* 0x0000000500251c82 */ /* 0x000fe20008000000 */
[----:B--2---:R-:W-:Y:S05]  /*5a90*/  BRA.U !UP0, `(.L_x_94) ;  /* 0x0000000108cc7547 */ /* 0x004fea000b800000 */
[----:B------:R-:W2:Y:S01]  /*5aa0*/  LDCU UR12, c[0x0][0xb20] ;  /* 0x00016400ff0c77ac */ /* 0x000ea20008000800 */
[----:B-1----:R-:W-:Y:S02]  /*5ab0*/  UIMAD.WIDE.U32 UR4, UR62, UR59, URZ ;  /* 0x0000003b3e0472a5 */ /* 0x002fe4000f8e00ff */
[----:B------:R-:W-:Y:S02]  /*5ac0*/  UIMAD.WIDE.U32 UR6, UR63, UR56, URZ ;  /* 0x000000383f0672a5 */ /* 0x000fe4000f8e00ff */
[----:B------:R-:W-:Y:S02]  /*5ad0*/  UISETP.NE.AND UP0, UPT, UR58, 0x1, UPT ;  /* 0x000000013a00788c */ /* 0x000fe4000bf05270 */
[----:B------:R-:W-:Y:S02]  /*5ae0*/  UIMAD.WIDE.U32 UR8, UR37, UR59, URZ ;  /* 0x0000003b250872a5 */ /* 0x000fe4000f8e00ff */
[----:B------:R-:W-:Y:S02]  /*5af0*/  UIMAD.WIDE.U32 UR10, UR38, UR56, URZ ;  /* 0x00000038260a72a5 */ /* 0x000fe4000f8e00ff */
[----:B------:R-:W-:Y:S02]  /*5b00*/  UISETP.NE.AND UP1, UPT, UR43, 0x1, UPT ;  /* 0x000000012b00788c */ /* 0x000fe4000bf25270 */
[----:B------:R-:W-:Y:S01]  /*5b10*/  UISETP.NE.AND UP2, UPT, UR42, 0x1, UPT ;  /* 0x000000012a00788c */ /* 0x000fe2000bf45270 */
[----:B------:R-:W-:Y:S02]  /*5b20*/  UMOV UR4, UR5 ;  /* 0x0000000500047c82 */ /* 0x000fe40008000000 */
[----:B--2---:R-:W-:Y:S03]  /*5b30*/  USHF.R.U32.HI UR5, URZ, UR12, UR4 ;  /* 0x0000000cff057299 */ /* 0x004fe60008011604 */
[----:B------:R-:W-:Y:S02]  /*5b40*/  UMOV UR4, UR7 ;  /* 0x0000000700047c82 */ /* 0x000fe40008000000 */
[----:B------:R-:W-:Y:S02]  /*5b50*/  USHF.R.U32.HI UR7, URZ, UR57, UR4 ;  /* 0x00000039ff077299 */ /* 0x000fe40008011604 */
[----:B------:R-:W-:Y:S02]  /*5b60*/  USEL UR4, UR62, UR5, !UP0 ;  /* 0x000000053e047287 */ /* 0x000fe4000c000000 */
[----:B------:R-:W-:Y:S01]  /*5b70*/  USEL UR7, UR63, UR7, !UP1 ;  /* 0x000000073f077287 */ /* 0x000fe2000c800000 */
[----:B------:R-:W-:Y:S01]  /*5b80*/  UMOV UR5, UR9 ;  /* 0x0000000900057c82 */ /* 0x000fe20008000000 */
[----:B------:R-:W-:Y:S02]  /*5b90*/  UIMAD.WIDE.U32 UR8, UR4, UR40, URZ ;  /* 0x00000028040872a5 */ /* 0x000fe4000f8e00ff */
[----:B------:R-:W-:Y:S03]  /*5ba0*/  USHF.R.U32.HI UR6, URZ, UR12, UR5 ;  /* 0x0000000cff067299 */ /* 0x000fe60008011605 */
[----:B------:R-:W-:Y:S01]  /*5bb0*/  UMOV UR5, UR11 ;  /* 0x0000000b00057c82 */ /* 0x000fe20008000000 */
[----:B------:R-:W-:Y:S02]  /*5bc0*/  UIMAD.WIDE.U32 UR10, UR7, UR40, URZ ;  /* 0x00000028070a72a5 */ /* 0x000fe4000f8e00ff */
[----:B------:R-:W-:Y:S02]  /*5bd0*/  USHF.R.U32.HI UR12, URZ, UR57, UR5 ;  /* 0x00000039ff0c7299 */ /* 0x000fe40008011605 */
[----:B------:R-:W-:Y:S01]  /*5be0*/  USEL UR6, UR37, UR6, !UP0 ;  /* 0x0000000625067287 */ /* 0x000fe2000c000000 */
[----:B------:R-:W-:Y:S02]  /*5bf0*/  UMOV UR5, UR9 ;  /* 0x0000000900057c82 */ /* 0x000fe40008000000 */
[----:B------:R-:W-:Y:S01]  /*5c00*/  UMOV UR10, UR11 ;  /* 0x0000000b000a7c82 */ /* 0x000fe20008000000 */
[----:B------:R-:W-:Y:S02]  /*5c10*/  @UP2 USHF.R.U32.HI UR4, URZ, UR41, UR5 ;  /* 0x00000029ff042299 */ /* 0x000fe40008011605 */
[----:B------:R-:W-:Y:S02]  /*5c20*/  @UP2 USHF.R.U32.HI UR7, URZ, UR41, UR10 ;  /* 0x00000029ff072299 */ /* 0x000fe4000801160a */
[----:B------:R-:W-:Y:S02]  /*5c30*/  UIMAD UR4, UR42, UR4, URZ ;  /* 0x000000042a0472a4 */ /* 0x000fe4000f8e02ff */
[----:B------:R-:W-:Y:S02]  /*5c40*/  UIMAD.WIDE.U32 UR10, UR6, UR40, URZ ;  /* 0x00000028060a72a5 */ /* 0x000fe4000f8e00ff */
[----:B------:R-:W-:Y:S02]  /*5c50*/  USEL UR5, UR38, UR12, !UP1 ;  /* 0x0000000c26057287 */ /* 0x000fe4000c800000 */
[----:B------:R-:W-:Y:S02]  /*5c60*/  UIMAD UR8, UR42, UR7, URZ ;  /* 0x000000072a0872a4 */ /* 0x000fe4000f8e02ff */
[----:B------:R-:W-:Y:S03]  /*5c70*/  UISETP.GE.AND UP0, UPT, UR6, UR4, UPT ;  /* 0x000000040600728c */ /* 0x000fe6000bf06270 */
[----:B------:R-:W-:Y:S01]  /*5c80*/  UMOV UR4, UR11 ;  /* 0x0000000b00047c82 */ /* 0x000fe20008000000 */
[----:B------:R-:W-:Y:S02]  /*5c90*/  UISETP.GE.OR UP0, UPT, UR5, UR8, UP0 ;  /* 0x000000080500728c */ /* 0x000fe40008706670 */
[----:B------:R-:W-:Y:S02]  /*5ca0*/  USHF.R.U32.HI UR4, URZ, UR41, UR4 ;  /* 0x00000029ff047299 */ /* 0x000fe40008011604 */
[----:B------:R-:W-:Y:S02]  /*5cb0*/  UIMAD.WIDE.U32 UR8, UR5, UR40, URZ ;  /* 0x00000028050872a5 */ /* 0x000fe4000f8e00ff */
[----:B------:R-:W-:Y:S02]  /*5cc0*/  USEL UR11, UR6, UR4, !UP2 ;  /* 0x00000004060b7287 */ /* 0x000fe4000d000000 */
[----:B------:R-:W-:Y:S02]  /*5cd0*/  UIADD3 UR8, UPT, UPT, -UR5, URZ, URZ ;  /* 0x000000ff05087290 */ /* 0x000fe4000fffe1ff */
[----:B------:R-:W-:Y:S01]  /*5ce0*/  UIADD3 UR10, UPT, UPT, -UR11, URZ, URZ ;  /* 0x000000ff0b0a7290 */ /* 0x000fe2000fffe1ff */
[----:B------:R-:W-:Y:S01]  /*5cf0*/  @!UP0 UMOV UR4, UR9 ;  /* 0x0000000900048c82 */ /* 0x000fe20008000000 */
[----:B------:R-:W-:Y:S02]  /*5d00*/  UIADD3 UR9, UPT, UPT, -UR6, URZ, URZ ;  /* 0x000000ff06097290 */ /* 0x000fe4000fffe1ff */
[----:B------:R-:W-:Y:S02]  /*5d10*/  @!UP0 USHF.R.U32.HI UR4, URZ, UR41, UR4 ;  /* 0x00000029ff048299 */ /* 0x000fe40008011604 */
[----:B------:R-:W-:Y:S02]  /*5d20*/  UIMAD UR10, UR42, UR10, UR6 ;  /* 0x0000000a2a0a72a4 */ /* 0x000fe4000f8e0206 */
[----:B------:R-:W-:Y:S04]  /*5d30*/  @!UP0 USEL UR4, UR5, UR4, !UP2 ;  /* 0x0000000405048287 */ /* 0x000fe8000d000000 */
[----:B------:R-:W-:Y:S02]  /*5d40*/  @!UP0 UIMAD UR10, UR7, UR10, UR4 ;  /* 0x0000000a070a82a4 */ /* 0x000fe4000f8e0204 */
[----:B------:R-:W-:Y:S02]  /*5d50*/  @!UP0 UIADD3 UR11, UPT, UPT, UR11, -UR4, URZ ;  /* 0x800000040b0b8290 */ /* 0x000fe4000fffe0ff */
[----:B------:R-:W-:Y:S02]  /*5d60*/  UIMAD UR7, UR43, UR8, UR38 ;  /* 0x000000082b0772a4 */ /* 0x000fe4000f8e0226 */
[----:B------:R-:W-:Y:S02]  /*5d70*/  @!UP0 UIMAD UR6, UR11, UR42, UR5 ;  /* 0x0000002a0b0682a4 */ /* 0x000fe4000f8e0205 */
[----:B------:R-:W-:Y:S01]  /*5d80*/  UIMAD UR4, UR58, UR9, UR37 ;  /* 0x000000093a0472a4 */ /* 0x000fe2000f8e0225 */
[----:B------:R-:W-:Y:S02]  /*5d90*/  @!UP0 UMOV UR5, UR10 ;  /* 0x0000000a00058c82 */ /* 0x000fe40008000000 */
[----:B------:R-:W-:Y:S02]  /*5da0*/  UIMAD UR38, UR5, UR43, UR7 ;  /* 0x0000002b052672a4 */ /* 0x000fe4000f8e0207 */
[----:B------:R-:W-:Y:S11]  /*5db0*/  UIMAD UR37, UR6, UR58, UR4 ;  /* 0x0000003a062572a4 */ /* 0x000ff6000f8e0204 */
[----:B------:R-:W-:Y:S01]  /*5dc0*/  @!UPT UIADD3 URZ, UPT, UPT, URZ, URZ, URZ ;  /* 0x000000fffffff290 */ /* 0x000fe2000fffe0ff */
.L_x_94:
[----:B-1----:R-:W-:Y:S01]  /*5dd0*/  UISETP.NE.AND UP0, UPT, UR39, 0x1, UPT ;  /* 0x000000012700788c */ /* 0x002fe2000bf05270 */
[----:B------:R-:W-:Y:S01]  /*5de0*/  R2UR UR11, R68 ;  /* 0x00000000440b72ca */ /* 0x000fe200000e0000 */
[----:B------:R-:W-:Y:S01]  /*5df0*/  USHF.L.U32 UR50, UR25, 0x6, URZ ;  /* 0x0000000619327899 */ /* 0x000fe200080006ff */
[----:B------:R-:W-:Y:S01]  /*5e00*/  IADD3 R61, PT, PT, R61, 0x1, RZ ;  /* 0x000000013d3d7810 */ /* 0x000fe20007ffe0ff */
[----:B------:R-:W-:Y:S07]  /*5e10*/  USHF.L.U32 UR49, UR26, 0x6, URZ ;  /* 0x000000061a317899 */ /* 0x000fee00080006ff */
[----:B------:R-:W1:Y:S01]  /*5e20*/  @!UP0 LDCU.128 UR12, c[0x0][0xb10] ;  /* 0x00016200ff0c87ac */ /* 0x000e620008000c00 */
[----:B------:R-:W2:Y:S01]  /*5e30*/  @!UP0 LDCU UR5, c[0x0][0xb0c] ;  /* 0x00016180ff0587ac */ /* 0x000ea20008000800 */
[----:B------:R-:W4:Y:S01]  /*5e40*/  @!UP0 LDCU UR10, c[0x0][0xb20] ;  /* 0x00016400ff0a87ac */ /* 0x000f220008000800 */
[----:B-1----:R-:W-:Y:S02]  /*5e50*/  UIMAD.WIDE.U32 UR8, UR38, UR12, URZ ;  /* 0x0000000c260872a5 */ /* 0x002fe4000f8e00ff */
[----:B------:R-:W-:Y:S02]  /*5e60*/  UIMAD.WIDE.U32 UR6, UR37, UR15, URZ ;  /* 0x0000000f250672a5 */ /* 0x000fe4000f8e00ff */
[----:B------:R-:W-:Y:S03]  /*5e70*/  @!UP0 UISETP.NE.AND UP1, UPT, UR14, 0x1, UPT ;  /* 0x000000010e00888c */ /* 0x000fe6000bf25270 */
[----:B------:R-:W-:Y:S01]  /*5e80*/  @!UP0 UMOV UR4, UR9 ;  /* 0x0000000900048c82 */ /* 0x000fe20008000000 */
[----:B--2---:R-:W-:Y:S02]  /*5e90*/  @!UP0 UISETP.NE.AND UP2, UPT, UR5, 0x1, UPT ;  /* 0x000000010500888c */ /* 0x004fe4000bf45270 */
[----:B------:R-:W-:Y:S01]  /*5ea0*/  @!UP0 USHF.R.U32.HI UR4, URZ, UR13, UR4 ;  /* 0x0000000dff048299 */ /* 0x000fe20008011604 */
[----:B------:R-:W-:Y:S02]  /*5eb0*/  @!UP0 UMOV UR6, UR7 ;  /* 0x0000000700068c82 */ /* 0x000fe40008000000 */
[----:B----4-:R-:W-:Y:S02]  /*5ec0*/  @!UP0 USHF.R.U32.HI UR6, URZ, UR10, UR6 ;  /* 0x0000000aff068299 */ /* 0x010fe40008011606 */
[----:B------:R-:W-:Y:S02]  /*5ed0*/  @!UP0 USEL UR7, UR38, UR4, !UP2 ;  /* 0x0000000426078287 */ /* 0x000fe4000d000000 */
[----:B------:R-:W-:Y:S04]  /*5ee0*/  @!UP0 USEL UR6, UR37, UR6, !UP1 ;  /* 0x0000000625068287 */ /* 0x000fe8000c800000 */
[----:B------:R-:W-:Y:S02]  /*5ef0*/  @!UP0 UIADD3 UR4, UPT, UPT, -UR7, UR6, URZ ;  /* 0x0000000607048290 */ /* 0x000fe4000fffe1ff */
[----:B------:R-:W-:Y:S02]  /*5f00*/  @!UP0 UIADD3 UR6, UPT, UPT, UR7, -UR6, URZ ;  /* 0x8000000607068290 */ /* 0x000fe4000fffe0ff */
[----:B------:R-:W-:Y:S02]  /*5f10*/  @!UP0 UIMAD UR38, UR4, UR5, UR38 ;  /* 0x00000005042682a4 */ /* 0x000fe4000f8e0226 */
[----:B------:R-:W-:Y:S02]  /*5f20*/  @!UP0 UIMAD UR37, UR6, UR14, UR37 ;  /* 0x0000000e062582a4 */ /* 0x000fe4000f8e0225 */
[----:B------:R-:W-:Y:S09]  /*5f30*/  ULOP3.LUT UP0, URZ, UR11, 0x3f0, URZ, 0xc0, !UPT ;  /* 0x000003f00bff7892 */ /* 0x000ff2000f80c0ff */
[----:B------:R-:W-:Y:S05]  /*5f40*/  BRA.U !UP0, `(.L_x_95) ;  /* 0x00000001087c7547 */ /* 0x000fea000b800000 */
[----:B------:R-:W1:Y:S01]  /*5f50*/  LDCU.64 UR8, c[0x4][0x80] ;  /* 0x01001000ff0877ac */ /* 0x000e620008000a00 */
[----:B------:R-:W-:Y:S01]  /*5f60*/  MOV R2, 0x0 ;  /* 0x0000000000027802 */ /* 0x000fe20000000f00 */
[----:B------:R-:W-:Y:S02]  /*5f70*/  HFMA2 R12, -RZ, RZ, 0, 5.9604644775390625e-08 ;  /* 0x00000001ff0c7431 */ /* 0x000fe400000001ff */
[----:B------:R-:W-:Y:S01]  /*5f80*/  IMAD.MOV.U32 R8, RZ, RZ, 0x70 ;  /* 0x00000070ff087424 */ /* 0x000fe200078e00ff */
[----:B------:R2:W4:Y:S01]  /*5f90*/  LDC.64 R14, c[0x4][R2] ;  /* 0x01000000020e7b82 */ /* 0x0005220000000a00 */
[----:B------:R-:W3:Y:S01]  /*5fa0*/  LDCU.64 UR6, c[0x4][0x88] ;  /* 0x01001100ff0677ac */ /* 0x000ee20008000a00 */
[----:B------:R-:W-:Y:S01]  /*5fb0*/  IMAD.MOV.U32 R13, RZ, RZ, RZ ;  /* 0x000000ffff0d7224 */ /* 0x000fe200078e00ff */
[----:B------:R-:W2:Y:S01]  /*5fc0*/  LDCU.64 UR4, c[0x4][0x8] ;  /* 0x01000100ff0477ac */ /* 0x000ea20008000a00 */
[----:B-1----:R-:W-:Y:S01]  /*5fd0*/  MOV R5, UR9 ;  /* 0x0000000900057c02 */ /* 0x002fe20008000f00 */
[----:B------:R-:W-:Y:S01]  /*5fe0*/  IMAD.U32 R4, RZ, RZ, UR8 ;  /* 0x00000008ff047e24 */ /* 0x000fe2000f8e00ff */
[----:B---3--:R-:W-:Y:S01]  /*5ff0*/  MOV R7, UR7 ;  /* 0x0000000700077c02 */ /* 0x008fe20008000f00 */
[----:B------:R-:W-:Y:S01]  /*6000*/  IMAD.U32 R6, RZ, RZ, UR6 ;  /* 0x00000006ff067e24 */ /* 0x000fe2000f8e00ff */
[----:B--2---:R-:W-:Y:S01]  /*6010*/  MOV R11, UR5 ;  /* 0x00000005000b7c02 */ /* 0x004fe20008000f00 */
[----:B------:R-:W-:Y:S02]  /*6020*/  IMAD.U32 R10, RZ, RZ, UR4 ;  /* 0x00000004ff0a7e24 */ /* 0x000fe4000f8e00ff */
[----:B------:R-:W-:Y:S07]  /*6030*/  LEPC R20, `(.L_x_96) ;  /* 0x000000001014794e */ /* 0x000fee0000000000 */
[----:B----45:R-:W-:Y:S05]  /*6040*/  CALL.ABS.NOINC R14 ;  /* 0x000000000e007343 */ /* 0x030fea0003c00000 */
.L_x_96:
[----:B------:R-:W1:Y:S01]  /*6050*/  LDCU.64 UR8, c[0x4][0x80] ;  /* 0x01001000ff0877ac */ /* 0x000e620008000a00 */
[----:B------:R-:W2:Y:S01]  /*6060*/  LDC.64 R2, c[0x4][R2] ;  /* 0x0100000002027b82 */ /* 0x000ea20000000a00 */
[----:B------:R-:W-:Y:S02]  /*6070*/  HFMA2 R12, -RZ, RZ, 0, 5.9604644775390625e-08 ;  /* 0x00000001ff0c7431 */ /* 0x000fe400000001ff */
[----:B------:R-:W-:Y:S02]  /*6080*/  IMAD.MOV.U32 R8, RZ, RZ, 0x70 ;  /* 0x00000070ff087424 */ /* 0x000fe400078e00ff */
[----:B------:R-:W-:Y:S01]  /*6090*/  IMAD.MOV.U32 R13, RZ, RZ, RZ ;  /* 0x000000ffff0d7224 */ /* 0x000fe200078e00ff */
[----:B------:R-:W3:Y:S01]  /*60a0*/  LDCU.64 UR6, c[0x4][0x88] ;  /* 0x01001100ff0677ac */ /* 0x000ee20008000a00 */
[----:B------:R-:W4:Y:S01]  /*60b0*/  LDCU.64 UR4, c[0x4][0x8] ;  /* 0x01000100ff0477ac */ /* 0x000f220008000a00 */
[----:B-1----:R-:W-:Y:S02]  /*60c0*/  MOV R4, UR8 ;  /* 0x0000000800047c02 */ /* 0x002fe40008000f00 */
[----:B------:R-:W-:Y:S02]  /*60d0*/  MOV R5, UR9 ;  /* 0x0000000900057c02 */ /* 0x000fe40008000f00 */
[----:B---3--:R-:W-:Y:S01]  /*60e0*/  MOV R7, UR7 ;  /* 0x0000000700077c02 */ /* 0x008fe20008000f00 */
[----:B------:R-:W-:Y:S01]  /*60f0*/  IMAD.U32 R6, RZ, RZ, UR6 ;  /* 0x00000006ff067e24 */ /* 0x000fe2000f8e00ff */
[----:B----4-:R-:W-:Y:S01]  /*6100*/  MOV R11, UR5 ;  /* 0x00000005000b7c02 */ /* 0x010fe20008000f00 */
[----:B------:R-:W-:Y:S02]  /*6110*/  IMAD.U32 R10, RZ, RZ, UR4 ;  /* 0x00000004ff0a7e24 */ /* 0x000fe4000f8e00ff */
[----:B------:R-:W-:Y:S07]  /*6120*/  LEPC R20, `(.L_x_95) ;  /* 0x000000001014794e */ /* 0x000fee0000000000 */
[----:B--2---:R-:W-:Y:S05]  /*6130*/  CALL.ABS.NOINC R2 ;  /* 0x0000000002007343 */ /* 0x004fea0003c00000 */
.L_x_95:
[----:B------:R-:W-:Y:S02]  /*6140*/  ISETP.NE.U32.AND P0, PT, RZ, UR60, PT ;  /* 0x0000003cff007c0c */ /* 0x000fe4000bf05070 */
[C---:B------:R-:W-:Y:S02]  /*6150*/  ISETP.NE.U32.AND P1, PT, R54.reuse, RZ, PT ;  /* 0x000000ff3600720c */ /* 0x040fe40003f25070 */
[----:B------:R-:W-:Y:S02]  /*6160*/  ISETP.NE.U32.AND P4, PT, R54, RZ, PT ;  /* 0x000000ff3600720c */ /* 0x000fe40003f85070 */
[----:B------:R-:W-:Y:S02]  /*6170*/  ISETP.NE.AND.EX P0, PT, RZ, UR61, PT, P0 ;  /* 0x0000003dff007c0c */ /* 0x000fe4000bf05300 */
[C---:B------:R-:W-:Y:S02]  /*6180*/  ISETP.NE.AND.EX P1, PT, R55.reuse, RZ, PT, P1 ;  /* 0x000000ff3700720c */ /* 0x040fe40003f25310 */
[----:B------:R-:W-:Y:S02]  /*6190*/  ISETP.NE.AND.EX P4, PT, R55, RZ, P0, P4 ;  /* 0x000000ff3700720c */ /* 0x000fe40000785340 */
[----:B---3--:R-:W-:Y:S02]  /*61a0*/  ISETP.NE.U32.AND P5, PT, R50, RZ, PT ;  /* 0x000000ff3200720c */ /* 0x008fe40003fa5070 */
[----:B------:R-:W-:Y:S02]  /*61b0*/  ISETP.NE.U32.AND P3, PT, RZ, UR60, PT ;  /* 0x0000003cff007c0c */ /* 0x000fe4000bf65070 */
[----:B------:R-:W-:Y:S02]  /*61c0*/  PLOP3.LUT P2, PT, PT, PT, PT, 0x8, 0x80 ;  /* 0x000000000080781c */ /* 0x000fe40003f4e170 */
[----:B------:R-:W-:Y:S02]  /*61d0*/  ISETP.NE.AND.EX P5, PT, R51, RZ, PT, P5 ;  /* 0x000000ff3300720c */ /* 0x000fe40003fa5350 */
[----:B------:R-:W-:Y:S03]  /*61e0*/  ISETP.NE.AND.EX P3, PT, RZ, UR61, PT, P3 ;  /* 0x0000003dff007c0c */ /* 0x000fe6000bf65330 */
[----:B------:R-:W-:Y:S01]  /*61f0*/  @!P4 PLOP3.LUT P2, PT, P1, PT, PT, 0x80, 0x8 ;  /* 0x000000000008c81c */ /* 0x000fe20000f4f070 */
[----:B------:R-:W-:Y:S01]  /*6200*/  @!UPT UIADD3 URZ, UPT, UPT, URZ, URZ, URZ ;  /* 0x000000fffffff290 */ /* 0x000fe2000fffe0ff */
[----:B------:R-:W-:Y:S11]  /*6210*/  @!P1 BRA `(.L_x_97) ;  /* 0x0000000000309947 */ /* 0x000ff60003800000 */
[----:B------:R-:W-:Y:S01]  /*6220*/  ISETP.NE.U32.AND P0, PT, R52, RZ, PT ;  /* 0x000000ff3400720c */ /* 0x000fe20003f05070 */
[----:B------:R-:W1:Y:S01]  /*6230*/  LDCU.64 UR4, c[0x0][0x358] ;  /* 0x00006b00ff0477ac */ /* 0x000e620008000a00 */
[----:B------:R-:W-:Y:S02]  /*6240*/  IMAD.MOV.U32 R56, RZ, RZ, 0x1 ;  /* 0x00000001ff387424 */ /* 0x000fe400078e00ff */
[----:B------:R-:W-:Y:S11]  /*6250*/  ISETP.NE.AND.EX P0, PT, R53, RZ, PT, P0 ;  /* 0x000000ff3500720c */ /* 0x000ff60003f05300 */
[----:B------:R-:W-:Y:S02]  /*6260*/  @!UPT UIADD3 URZ, UPT, UPT, URZ, URZ, URZ ;  /* 0x000000fffffff290 */ /* 0x000fe4000fffe0ff */
[----:B------:R-:W2:Y:S01]  /*6270*/  @P0 LDC.64 R2, c[0x0][0x888] ;  /* 0x00022200ff020b82 */ /* 0x000ea20000000a00 */
[----:B------:R-:W-:Y:S04]  /*6280*/  @P0 IMAD R0, R54, UR36, RZ ;  /* 0x0000002436000c24 */ /* 0x000fe8000f8e02ff */
[----:B--2---:R-:W-:Y:S04]  /*6290*/  @P0 IMAD.WIDE R2, R0, 0x4, R2 ;  /* 0x0000000400020825 */ /* 0x004fe800078e0202 */
[----:B------:R-:W-:Y:S01]  /*62a0*/  HFMA2 R0, -RZ, RZ, 0, 5.9604644775390625e-08 ;  /* 0x00000001ff007431 */ /* 0x000fe200000001ff */
[----:B-1---5:R1:W5:Y:S04]  /*62b0*/  @P0 LDG.E R26, desc[UR4][R2.64] ;  /* 0x00000004021a0981 */ /* 0x022368000c1e1900 */
[----:B------:R-:W-:Y:S01]  /*62c0*/  @!P0 PRMT R56, R0, 0x7610, R56 ;  /* 0x0000761000388816 */ /* 0x000fe20000000038 */
[----:B-1----:R-:W2:Y:S06]  /*62d0*/  @!P0 LDC R26, c[0x0][0x880] ;  /* 0x00022000ff1a8b82 */ /* 0x002eac0000000800 */
.L_x_97:
[----:B------:R-:W-:Y:S05]  /*62e0*/  @!P5 BRA `(.L_x_98) ;  /* 0x000000000024d947 */ /* 0x000fea0003800000 */
[----:B------:R-:W-:Y:S01]  /*62f0*/  ISETP.NE.U32.AND P0, PT, R48, RZ, PT ;  /* 0x000000ff3000720c */ /* 0x000fe20003f05070 */
[----:B------:R-:W1:Y:S03]  /*6300*/  LDCU.64 UR4, c[0x0][0x358] ;  /* 0x00006b00ff0477ac */ /* 0x000e660008000a00 */
[----:B------:R-:W-:Y:S11]  /*6310*/  ISETP.NE.AND.EX P0, PT, R49, RZ, PT, P0 ;  /* 0x000000ff3100720c */ /* 0x000ff60003f05300 */
[----:B------:R-:W-:Y:S02]  /*6320*/  @!UPT UIADD3 URZ, UPT, UPT, URZ, URZ, URZ ;  /* 0x000000fffffff290 */ /* 0x000fe4000fffe0ff */
[----:B------:R-:W3:Y:S01]  /*6330*/  @P0 LDC.64 R2, c[0x0][0x8a8] ;  /* 0x00022a00ff020b82 */ /* 0x000ee20000000a00 */
[----:B------:R-:W-:Y:S04]  /*6340*/  @P0 IMAD R0, R50, UR36, RZ ;  /* 0x0000002432000c24 */ /* 0x000fe8000f8e02ff */
[----:B---3--:R-:W-:Y:S05]  /*6350*/  @P0 IMAD.WIDE R2, R0, 0x4, R2 ;  /* 0x0000000400020825 */ /* 0x008fea00078e0202 */
[----:B-1---5:R1:W5:Y:S02]  /*6360*/  @P0 LDG.E R24, desc[UR4][R2.64] ;  /* 0x0000000402180981 */ /* 0x022364000c1e1900 */
[----:B-1----:R-:W3:Y:S02]  /*6370*/  @!P0 LDC R24, c[0x0][0x8a0] ;  /* 0x00022800ff188b82 */ /* 0x002ee40000000800 */
.L_x_98:
[----:B--2--5:R-:W-:Y:S01]  /*6380*/  FSETP.NEU.AND P0, PT, R26, RZ, PT ;  /* 0x000000ff1a00720b */ /* 0x024fe20003f0d000 */
[----:B------:R-:W-:Y:S01]  /*6390*/  IMAD.U32 R2, RZ, RZ, UR46 ;  /* 0x0000002eff027e24 */ /* 0x000fe2000f8e00ff */
[----:B------:R-:W-:Y:S01]  /*63a0*/  SEL R5, RZ, 0xffffffff, P3 ;  /* 0xffffffffff057807 */ /* 0x000fe20001800000 */
[----:B------:R-:W-:Y:S01]  /*63b0*/  ULOP3.LUT UR4, UR55, 0x1, URZ, 0x3c, !UPT ;  /* 0x0000000137047892 */ /* 0x000fe2000f8e3cff */
[----:B------:R-:W-:Y:S01]  /*63c0*/  @!P4 LOP3.LUT P3, RZ, R56, 0xff, RZ, 0xc0, !PT ;  /* 0x000000ff38ffc812 */ /* 0x000fe2000786c0ff */
[----:B------:R-:W-:Y:S01]  /*63d0*/  BSSY B1, `(.L_x_99) ;  /* 0x000004a000017945 */ /* 0x000fe20003800000 */
[----:B------:R-:W-:Y:S01]  /*63e0*/  @!P4 SEL R0, RZ, 0xffffffff, P0 ;  /* 0xffffffffff00c807 */ /* 0x000fe20000000000 */
[----:B------:R-:W-:Y:S01]  /*63f0*/  IMAD.MOV.U32 R76, RZ, RZ, 0x1 ;  /* 0x00000001ff4c7424 */ /* 0x000fe200078e00ff */
[----:B------:R-:W-:Y:S01]  /*6400*/  LEA R2, R2, UR44, 0x3 ;  /* 0x0000002c02027c11 */ /* 0x000fe2000f8e18ff */
[----:B------:R-:W-:Y:S01]  /*6410*/  IMAD.U32 R74, RZ, RZ, UR4 ;  /* 0x00000004ff4a7e24 */ /* 0x000fe2000f8e00ff */
[----:B------:R-:W-:Y:S01]  /*6420*/  @P2 SEL R0, R5, R0, !P3 ;  /* 0x0000000005002207 */ /* 0x000fe20005800000 */
[----:B------:R-:W-:Y:S01]  /*6430*/  IMAD.U32 R75, RZ, RZ, UR46 ;  /* 0x0000002eff4b7e24 */ /* 0x000fe2000f8e00ff */
[----:B------:R-:W-:Y:S02]  /*6440*/  LEA R73, R22, UR44, 0x3 ;  /* 0x0000002c16497c11 */ /* 0x000fe4000f8e18ff */
[----:B------:R-:W-:Y:S02]  /*6450*/  CS2R R46, SRZ ;  /* 0x00000000002e7805 */ /* 0x000fe4000001ff00 */
[----:B------:R-:W-:Y:S02]  /*6460*/  @!P4 LOP3.LUT R0, R0, 0x1, RZ, 0xc0, !PT ;  /* 0x000000010000c812 */ /* 0x000fe400078ec0ff */
[----:B------:R-:W-:Y:S02]  /*6470*/  CS2R R44, SRZ ;  /* 0x00000000002c7805 */ /* 0x000fe4000001ff00 */
[----:B------:R-:W-:Y:S02]  /*6480*/  SHF.L.U32 R3, R63, 0x1f, RZ ;  /* 0x0000001f3f037819 */ /* 0x000fe400000006ff */
[----:B------:R-:W-:Y:S02]  /*6490*/  CS2R R42, SRZ ;  /* 0x00000000002a7805 */ /* 0x000fe4000001ff00 */
[----:B------:R-:W-:Y:S02]  /*64a0*/  ISETP.NE.U32.OR P5, PT, R0, 0x1, P4 ;  /* 0x000000010000780c */ /* 0x000fe400027a5470 */
[----:B------:R-:W-:Y:S02]  /*64b0*/  CS2R R40, SRZ ;  /* 0x0000000000287805 */ /* 0x000fe4000001ff00 */
[----:B------:R-:W-:Y:S02]  /*64c0*/  LEA.HI R25, R22, R22, RZ, 0x1 ;  /* 0x0000001616197211 */ /* 0x000fe400078f08ff */
[----:B------:R-:W-:Y:S02]  /*64d0*/  CS2R R38, SRZ ;  /* 0x0000000000267805 */ /* 0x000fe4000001ff00 */
[----:B------:R-:W-:Y:S02]  /*64e0*/  LOP3.LUT P4, R60, R56, 0xff, RZ, 0xc0, !PT ;  /* 0x000000ff383c7812 */ /* 0x000fe4000788c0ff */
[----:B------:R-:W-:Y:S02]  /*64f0*/  CS2R R36, SRZ ;  /* 0x0000000000247805 */ /* 0x000fe4000001ff00 */
[----:B------:R-:W-:Y:S02]  /*6500*/  SEL R4, RZ, 0xffffffff, P0 ;  /* 0xffffffffff047807 */ /* 0x000fe40000000000 */
[----:B------:R-:W-:Y:S02]  /*6510*/  CS2R R34, SRZ ;  /* 0x0000000000227805 */ /* 0x000fe4000001ff00 */
[----:B------:R-:W-:Y:S02]  /*6520*/  P2R R70, PR, RZ, 0x20 ;  /* 0x00000020ff467803 */ /* 0x000fe40000000000 */
[----:B------:R-:W-:Y:S02]  /*6530*/  CS2R R32, SRZ ;  /* 0x0000000000207805 */ /* 0x000fe4000001ff00 */
[----:B------:R-:W-:Y:S02]  /*6540*/  @P1 SEL R4, R5, R4, !P4 ;  /* 0x0000000405041207 */ /* 0x000fe40006000000 */
[----:B------:R-:W-:Y:S02]  /*6550*/  @P5 SHF.L.U32 R0, R74, 0x1f, RZ ;  /* 0x0000001f4a005819 */ /* 0x000fe400000006ff */
[----:B------:R-:W-:Y:S02]  /*6560*/  LOP3.LUT R4, R4, 0x1, RZ, 0xc0, !PT ;  /* 0x0000000104047812 */ /* 0x000fe400078ec0ff */
[----:B------:R1:W2:Y:S02]  /*6570*/  @P5 SYNCS.PHASECHK.TRANS64.TRYWAIT P3, [R2+URZ+0x60], R0 ;  /* 0x00006000020055a7 */ /* 0x0002a400080611ff */
[----:B------:R-:W-:Y:S04]  /*6580*/  ISETP.NE.U32.AND P0, PT, R4, 0x1, PT ;  /* 0x000000010400780c */ /* 0x000fe80003f05070 */
[----:B------:R-:W-:Y:S01]  /*6590*/  P2R R77, PR, RZ, 0x1 ;  /* 0x00000001ff4d7803 */ /* 0x000fe20000000000 */
[----:B------:R4:W3:Y:S01]  /*65a0*/  SYNCS.PHASECHK.TRANS64.TRYWAIT P2, [R73+URZ+0xc0], R3 ;  /* 0x0000c003490075a7 */ /* 0x0008e200080411ff */
[C---:B-1----:R-:W-:Y:S01]  /*65b0*/  IMAD.SHL.U32 R0, R25.reuse, 0x20, RZ ;  /* 0x0000002019007824 */ /* 0x042fe200078e00ff */
[----:B------:R-:W-:Y:S04]  /*65c0*/  LOP3.LUT R25, R25, 0xffe, RZ, 0xc0, !PT ;  /* 0x00000ffe19197812 */ /* 0x000fe800078ec0ff */
[----:B------:R-:W-:Y:S01]  /*65d0*/  LOP3.LUT R0, R0, 0xffffffc0, RZ, 0xc0, !PT ;  /* 0xffffffc000007812 */ /* 0x000fe200078ec0ff */
[----:B------:R-:W-:Y:S04]  /*65e0*/  IMAD.IADD R25, R22, 0x1, -R25 ;  /* 0x0000000116197824 */ /* 0x000fe800078e0a19 */
[----:B------:R-:W-:Y:S04]  /*65f0*/  IMAD.IADD R0, R23, 0x1, R0 ;  /* 0x0000000117007824 */ /* 0x000fe800078e0200 */
[----:B------:R-:W-:Y:S01]  /*6600*/  IMAD R25, R25, 0x100000, R0 ;  /* 0x0010000019197824 */ /* 0x000fe200078e0200 */
[----:B--2---:R-:W-:Y:S01]  /*6610*/  @P5 SEL R76, RZ, 0x1, !P3 ;  /* 0x00000001ff4c5807 */ /* 0x004fe20005800000 */
[----:B----4-:R-:W-:Y:S06]  /*6620*/  @!P5 BRA `(.L_x_100) ;  /* 0x000000000090d947 */ /* 0x010fec0003800000 */
[----:B------:R-:W-:Y:S01]  /*6630*/  HFMA2 R39, -RZ, RZ, 0, 0 ;  /* 0x00000000ff277431 */ /* 0x000fe200000001ff */
[----:B------:R-:W-:Y:S01]  /*6640*/  ISETP.NE.AND P0, PT, R76, RZ, PT ;  /* 0x000000ff4c00720c */ /* 0x000fe20003f05270 */
[----:B------:R-:W-:Y:S01]  /*6650*/  IMAD.U32 R5, RZ, RZ, UR46 ;  /* 0x0000002eff057e24 */ /* 0x000fe2000f8e00ff */
[----:B------:R-:W-:Y:S11]  /*6660*/  BSSY B0, `(.L_x_101) ;  /* 0x0000005000007945 */ /* 0x000ff60003800000 */
[----:B------:R-:W-:Y:S05]  /*6670*/  @P0 BRA `(.L_x_102) ;  /* 0x00000000000c0947 */ /* 0x000fea0003800000 */
[----:B------:R-:W-:Y:S04]  /*6680*/  SHF.L.U32 R0, R74, 0x1f, RZ ;  /* 0x0000001f4a007819 */ /* 0x000fe800000006ff */
[----:B------:R-:W1:Y:S02]  /*6690*/  SYNCS.PHASECHK.TRANS64.TRYWAIT P0, [R2+URZ+0x60], R0 ;  /* 0x00006000020075a7 */ /* 0x000e6400080011ff */
[----:B-1----:R-:W-:Y:S05]  /*66a0*/  @!P0 BRA `(.L_x_103) ;  /* 0x0000001c008c8947 */ /* 0x002fea0003800000 */
.L_x_102:
[----:B------:R-:W-:Y:S05]  /*66b0*/  BSYNC B0 ;  /* 0x0000000000007941 */ /* 0x000fea0003800000 */
.L_x_101:
[----:B------:R-:W-:Y:S01]  /*66c0*/  ISETP.NE.AND P0, PT, R77, RZ, PT ;  /* 0x000000ff4d00720c */ /* 0x000fe20003f05270 */
[----:B------:R-:W-:Y:S01]  /*66d0*/  IMAD.MOV.U32 R38, RZ, RZ, RZ ;  /* 0x000000ffff267224 */ /* 0x000fe200078e00ff */
[----:B------:R-:W-:Y:S02]  /*66e0*/  CS2R R36, SRZ ;  /* 0x0000000000247805 */ /* 0x000fe4000001ff00 */
[----:B------:R-:W-:Y:S02]  /*66f0*/  CS2R R34, SRZ ;  /* 0x0000000000227805 */ /* 0x000fe4000001ff00 */
[----:B------:R-:W-:Y:S02]  /*6700*/  CS2R R32, SRZ ;  /* 0x0000000000207805 */ /* 0x000fe4000001ff00 */
[----:B------:R-:W-:Y:S02]  /*6710*/  CS2R R42, SRZ ;  /* 0x00000000002a7805 */ /* 0x000fe4000001ff00 */
[----:B------:R-:W-:Y:S02]  /*6720*/  CS2R R40, SRZ ;  /* 0x0000000000287805 */ /* 0x000fe4000001ff00 */
[----:B------:R-:W-:Y:S02]  /*6730*/  CS2R R46, SRZ ;  /* 0x00000000002e7805 */ /* 0x000fe4000001ff00 */
[----:B------:R-:W-:Y:S01]  /*6740*/  CS2R R44, SRZ ;  /* 0x00000000002c7805 */ /* 0x000fe2000001ff00 */
[----:B------:R-:W-:Y:S01]  /*6750*/  @P0 IMAD R5, R5, 0x800, R27 ;  /* 0x0000080005050824 */ /* 0x000fe200078e021b */
[----:B------:R-:W-:Y:S05]  /*6760*/  @P0 WARPSYNC.ALL ;  /* 0x0000000000000948 */ /* 0x000fea0003800000 */
[----:B------:R-:W-:Y:S01]  /*6770*/  @P0 LEA R5, R5, UR44, 0x2 ;  /* 0x0000002c05050c11 */ /* 0x000fe2000f8e10ff */
[----:B------:R-:W-:Y:S04]  /*6780*/  UIADD3 UR4, UPT, UPT, UR46, 0x1, URZ ;  /* 0x000000012e047890 */ /* 0x000fe8000fffe0ff */
[----:B------:R2:W4:Y:S01]  /*6790*/  @P0 LDSM.16.M88.4 R32, [R5+0x400] ;  /* 0x000400000520083b */ /* 0x0005220000000200 */
[----:B------:R-:W-:Y:S01]  /*67a0*/  @P0 VIADD R4, R5, 0x400 ;  /* 0x0000040005040836 */ /* 0x000fe20000000000 */
[----:B------:R-:W-:Y:S01]  /*67b0*/  UISETP.NE.AND UP0, UPT, UR4, 0x3, UPT ;  /* 0x000000030400788c */ /* 0x000fe2000bf05270 */
[C-C-:B-1----:R-:W-:Y:S02]  /*67c0*/  @P0 IMAD R2, R65.reuse, 0x4, R5.reuse ;  /* 0x0000000441020824 */ /* 0x142fe400078e0205 */
[C---:B------:R-:W-:Y:S01]  /*67d0*/  @P0 IMAD R4, R64.reuse, 0x4, R4 ;  /* 0x0000000440040824 */ /* 0x040fe200078e0204 */
[----:B------:R-:W-:Y:S01]  /*67e0*/  USEL UR5, URZ, 0x1, UP0 ;  /* 0x00000001ff057887 */ /* 0x000fe20008000000 */
[----:B------:R-:W-:Y:S01]  /*67f0*/  @P0 IMAD R0, R64, 0x4, R5 ;  /* 0x0000000440000824 */ /* 0x000fe200078e0205 */
[----:B------:R2:W1:Y:S01]  /*6800*/  @P0 LDSM.16.M88.4 R36, [R2+0x400] ;  /* 0x000400000224083b */ /* 0x0004620000000200 */
[----:B------:R-:W-:Y:S01]  /*6810*/  @P0 IMAD R4, R65, 0x4, R4 ;  /* 0x0000000441040824 */ /* 0x000fe200078e0204 */
[----:B------:R-:W-:Y:S02]  /*6820*/  USEL UR4, UR4, URZ, UP0 ;  /* 0x000000ff04047287 */ /* 0x000fe40008000000 */
[----:B------:R2:W1:Y:S01]  /*6830*/  @P0 LDSM.16.M88.4 R40, [R0+0x400] ;  /* 0x000400000028083b */ /* 0x0004620000000200 */
[----:B------:R-:W-:Y:S03]  /*6840*/  LOP3.LUT R74, R74, UR5, RZ, 0x3c, !PT ;  /* 0x000000054a4a7c12 */ /* 0x000fe6000f8e3cff */
[----:B------:R2:W1:Y:S01]  /*6850*/  @P0 LDSM.16.M88.4 R44, [R4] ;  /* 0x00000000042c083b */ /* 0x0004620000000200 */
[----:B------:R-:W-:Y:S03]  /*6860*/  IMAD.U32 R75, RZ, RZ, UR4 ;  /* 0x00000004ff4b7e24 */ /* 0x000fe6000f8e00ff */
.L_x_100:
[----:B------:R-:W-:Y:S05]  /*6870*/  BSYNC B1 ;  /* 0x0000000000017941 */ /* 0x000fea0003800000 */
.L_x_99:
[----:B--2---:R-:W-:Y:S04]  /*6880*/  SHF.R.U32.HI R0, RZ, 0x15, R25 ;  /* 0x00000015ff007819 */ /* 0x004fe80000011619 */
[----:B------:R-:W-:Y:S01]  /*6890*/  LOP3.LUT P0, RZ, R0, 0x3, R57, 0x48, !PT ;  /* 0x0000000300ff7812 */ /* 0x000fe20007804839 */
[----:B------:R-:W-:Y:S01]  /*68a0*/  @!UPT UIADD3 URZ, UPT, UPT, URZ, URZ, URZ ;  /* 0x000000fffffff290 */ /* 0x000fe2000fffe0ff */
[----:B---3--:R-:W-:Y:S11]  /*68b0*/  @P2 BRA `(.L_x_104) ;  /* 0x0000000000082947 */ /* 0x008ff60003800000 */
[----:B------:R-:W2:Y:S02]  /*68c0*/  SYNCS.PHASECHK.TRANS64.TRYWAIT P1, [R73+URZ+0xc0], R3 ;  /* 0x0000c003490075a7 */ /* 0x000ea400080211ff */
[----:B--2---:R-:W-:Y:S05]  /*68d0*/  @!P1 BRA `(.L_x_105) ;  /* 0x0000001c00149947 */ /* 0x004fea0003800000 */
.L_x_104:
[----:B------:R-:W-:Y:S05]  /*68e0*/  @!P0 BRA `(.L_x_106) ;  /* 0x0000000000408947 */ /* 0x000fea0003800000 */
[----:B------:R-:W3:Y:S01]  /*68f0*/  LDCU.64 UR8, c[0x4][0x70] ;  /* 0x01000e00ff0877ac */ /* 0x000ee20008000a00 */
[----:B--2---:R-:W-:Y:S01]  /*6900*/  MOV R3, 0x0 ;  /* 0x0000000000037802 */ /* 0x004fe20000000f00 */
[----:B------:R-:W-:Y:S02]  /*6910*/  HFMA2 R12, -RZ, RZ, 0, 5.9604644775390625e-08 ;  /* 0x00000001ff0c7431 */ /* 0x000fe400000001ff */
[----:B------:R-:W-:Y:S02]  /*6920*/  IMAD.MOV.U32 R8, RZ, RZ, 0x192 ;  /* 0x00000192ff087424 */ /* 0x000fe400078e00ff */
[----:B------:R-:W-:Y:S01]  /*6930*/  IMAD.MOV.U32 R13, RZ, RZ, RZ ;  /* 0x000000ffff0d7224 */ /* 0x000fe200078e00ff */
[----:B------:R-:W2:Y:S01]  /*6940*/  LDCU.64 UR6, c[0x4][0x78] ;  /* 0x01000f00ff0677ac */ /* 0x000ea20008000a00 */
[----:B------:R-:W1:Y:S01]  /*6950*/  LDC.64 R2, c[0x4][R3] ;  /* 0x0100000003027b82 */ /* 0x000e620000000a00 */
[----:B------:R-:W5:Y:S01]  /*6960*/  LDCU.64 UR4, c[0x4][0x10] ;  /* 0x01000200ff0477ac */ /* 0x000f620008000a00 */
[----:B---3--:R-:W-:Y:S01]  /*6970*/  MOV R5, UR9 ;  /* 0x0000000900057c02 */ /* 0x008fe20008000f00 */
[----:B------:R-:W-:Y:S01]  /*6980*/  IMAD.U32 R4, RZ, RZ, UR8 ;  /* 0x00000008ff047e24 */ /* 0x000fe2000f8e00ff */
[----:B--2---:R-:W-:Y:S01]  /*6990*/  MOV R7, UR7 ;  /* 0x0000000700077c02 */ /* 0x004fe20008000f00 */
[----:B------:R-:W-:Y:S01]  /*69a0*/  IMAD.U32 R6, RZ, RZ, UR6 ;  /* 0x00000006ff067e24 */ /* 0x000fe2000f8e00ff */
[----:B-----5:R-:W-:Y:S01]  /*69b0*/  MOV R11, UR5 ;  /* 0x00000005000b7c02 */ /* 0x020fe20008000f00 */
[----:B------:R-:W-:Y:S02]  /*69c0*/  IMAD.U32 R10, RZ, RZ, UR4 ;  /* 0x00000004ff0a7e24 */ /* 0x000fe4000f8e00ff */
[----:B------:R-:W-:Y:S07]  /*69d0*/  LEPC R20, `(.L_x_106) ;  /* 0x000000001014794e */ /* 0x000fee0000000000 */
[----:B-1--4-:R-:W-:Y:S05]  /*69e0*/  CALL.ABS.NOINC R2 ;  /* 0x0000000002007343 */ /* 0x012fea0003c00000 */
.L_x_106:
[----:B------:R-:W-:Y:S05]  /*69f0*/  WARPSYNC.ALL ;  /* 0x0000000000007948 */ /* 0x000fea0003800000 */
[----:B------:R-:W-:Y:S01]  /*6a00*/  R2UR UR4, R25 ;  /* 0x00000000190472ca */ /* 0x000fe200000e0000 */
[----:B------:R-:W-:Y:S01]  /*6a10*/  BSSY.RECONVERGENT B0, `(.L_x_107) ;  /* 0x000003f000007945 */ /* 0x000fe20003800200 */
[----:B------:R-:W-:Y:S02]  /*6a20*/  MOV R20, UR46 ;  /* 0x0000002e00147c02 */ /* 0x000fe40008000f00 */
[----:B------:R-:W-:Y:S02]  /*6a30*/  SHF.L.U32 R71, R65, 0x2, RZ ;  /* 0x0000000241477819 */ /* 0x000fe400000006ff */
[----:B------:R-:W-:Y:S02]  /*6a40*/  LEA R20, R20, R27, 0xb ;  /* 0x0000001b14147211 */ /* 0x000fe400078e58ff */
[----:B------:R-:W-:Y:S02]  /*6a50*/  SHF.L.U32 R72, R64, 0x2, RZ ;  /* 0x0000000240487819 */ /* 0x000fe400000006ff */
[----:B------:R-:W-:Y:S02]  /*6a60*/  LEA R20, R20, UR44, 0x2 ;  /* 0x0000002c14147c11 */ /* 0x000fe4000f8e10ff */
[----:B------:R-:W-:Y:S01]  /*6a70*/  ISETP.NE.AND P0, PT, R66, RZ, PT ;  /* 0x000000ff4200720c */ /* 0x000fe20003f05270 */
[----:B------:R-:W3:Y:S02]  /*6a80*/  LDTM.16dp128bit.x8 R4, tmem[UR4] ;  /* 0x00000004000479ee */ /* 0x000ee40008180000 */
[C---:B---3--:R-:W-:Y:S01]  /*6a90*/  FMUL R0, R24.reuse, R4 ;  /* 0x0000000418007220 */ /* 0x048fe20000400000 */
[C---:B------:R-:W-:Y:S01]  /*6aa0*/  FMUL R2, R24.reuse, R5 ;  /* 0x0000000518027220 */ /* 0x040fe20000400000 */
[C---:B--2---:R-:W-:Y:S01]  /*6ab0*/  FMUL R3, R24.reuse, R6 ;  /* 0x0000000618037220 */ /* 0x044fe20000400000 */
[----:B------:R-:W-:Y:S01]  /*6ac0*/  FMUL R7, R24, R7 ;  /* 0x0000000718077220 */ /* 0x000fe20000400000 */
[----:B----4-:R-:W-:Y:S01]  /*6ad0*/  FFMA R28, R26, R32, R0 ;  /* 0x000000201a1c7223 */ /* 0x010fe20000000000 */
[----:B------:R-:W-:Y:S01]  /*6ae0*/  FMUL R4, R24, R8 ;  /* 0x0000000818047220 */ /* 0x000fe20000400000 */
[----:B------:R-:W-:Y:S01]  /*6af0*/  FFMA R29, R26, R33, R2 ;  /* 0x000000211a1d7223 */ /* 0x000fe20000000002 */
[----:B------:R-:W-:Y:S01]  /*6b00*/  FMUL R5, R24, R9 ;  /* 0x0000000918057220 */ /* 0x000fe20000400000 */
[----:B------:R-:W-:Y:S01]  /*6b10*/  FFMA R30, R26, R34, R3 ;  /* 0x000000221a1e7223 */ /* 0x000fe20000000003 */
[----:B------:R-:W-:Y:S01]  /*6b20*/  FMUL R6, R24, R10 ;  /* 0x0000000a18067220 */ /* 0x000fe20000400000 */
[----:B------:R-:W-:Y:S01]  /*6b30*/  FFMA R31, R26, R35, R7 ;  /* 0x000000231a1f7223 */ /* 0x000fe20000000007 */
[----:B------:R-:W-:Y:S01]  /*6b40*/  FMUL R11, R24, R11 ;  /* 0x0000000b180b7220 */ /* 0x000fe20000400000 */
[----:B-1----:R-:W-:Y:S01]  /*6b50*/  FFMA R4, R26, R36, R4 ;  /* 0x000000241a047223 */ /* 0x002fe20000000004 */
[----:B------:R-:W-:Y:S01]  /*6b60*/  FMUL R8, R24, R12 ;  /* 0x0000000c18087220 */ /* 0x000fe20000400000 */
[----:B------:R-:W-:Y:S01]  /*6b70*/  FFMA R5, R26, R37, R5 ;  /* 0x000000251a057223 */ /* 0x000fe20000000005 */
[----:B------:R1:W-:Y:S01]  /*6b80*/  STSM.16.M88.4 [R20+0x400], R28 ;  /* 0x0004001c14007844 */ /* 0x0003e20000000200 */
[----:B------:R-:W-:Y:S01]  /*6b90*/  FMUL R9, R24, R13 ;  /* 0x0000000d18097220 */ /* 0x000fe20000400000 */
[----:B------:R-:W-:Y:S01]  /*6ba0*/  FFMA R6, R26, R38, R6 ;  /* 0x000000261a067223 */ /* 0x000fe20000000006 */
[C---:B------:R-:W-:Y:S01]  /*6bb0*/  FMUL R10, R24.reuse, R14 ;  /* 0x0000000e180a7220 */ /* 0x040fe20000400000 */
[----:B------:R-:W-:Y:S01]  /*6bc0*/  FMUL R13, R24, R17 ;  /* 0x00000011180d7220 */ /* 0x000fe20000400000 */
[C---:B------:R-:W-:Y:S01]  /*6bd0*/  IADD3 R17, PT, PT, R71.reuse, 0x400, R20 ;  /* 0x0000040047117810 */ /* 0x040fe20007ffe014 */
[----:B------:R-:W-:Y:S01]  /*6be0*/  FFMA R7, R26, R39, R11 ;  /* 0x000000271a077223 */ /* 0x000fe2000000000b */
[----:B------:R-:W-:Y:S01]  /*6bf0*/  FMUL R15, R24, R15 ;  /* 0x0000000f180f7220 */ /* 0x000fe20000400000 */
[----:B------:R-:W-:Y:S01]  /*6c00*/  FFMA R8, R26, R40, R8 ;  /* 0x000000281a087223 */ /* 0x000fe20000000008 */
[----:B------:R-:W-:Y:S01]  /*6c10*/  FMUL R12, R24, R16 ;  /* 0x00000010180c7220 */ /* 0x000fe20000400000 */
[C---:B------:R-:W-:Y:S01]  /*6c20*/  FFMA R9, R26.reuse, R41, R9 ;  /* 0x000000291a097223 */ /* 0x040fe20000000009 */
[----:B------:R1:W-:Y:S01]  /*6c30*/  STSM.16.M88.4 [R17], R4 ;  /* 0x0000000411007844 */ /* 0x0003e20000000200 */
[----:B------:R-:W-:Y:S01]  /*6c40*/  FFMA R10, R26, R42, R10 ;  /* 0x0000002a1a0a7223 */ /* 0x000fe2000000000a */
[----:B------:R-:W-:Y:S01]  /*6c50*/  FMUL R14, R24, R18 ;  /* 0x00000012180e7220 */ /* 0x000fe20000400000 */
[----:B------:R-:W-:Y:S01]  /*6c60*/  IADD3 R16, PT, PT, R72, 0x400, R20 ;  /* 0x0000040048107810 */ /* 0x000fe20007ffe014 */
[----:B------:R-:W-:Y:S01]  /*6c70*/  FFMA R11, R26, R43, R15 ;  /* 0x0000002b1a0b7223 */ /* 0x000fe2000000000f */
[----:B------:R-:W-:Y:S01]  /*6c80*/  FMUL R19, R24, R19 ;  /* 0x0000001318137220 */ /* 0x000fe20000400000 */
[C---:B------:R-:W-:Y:S01]  /*6c90*/  FFMA R12, R26.reuse, R44, R12 ;  /* 0x0000002c1a0c7223 */ /* 0x040fe2000000000c */
[C---:B------:R-:W-:Y:S01]  /*6ca0*/  FFMA R13, R26.reuse, R45, R13 ;  /* 0x0000002d1a0d7223 */ /* 0x040fe2000000000d */
[C---:B------:R-:W-:Y:S01]  /*6cb0*/  FFMA R14, R26.reuse, R46, R14 ;  /* 0x0000002e1a0e7223 */ /* 0x040fe2000000000e */
[----:B------:R1:W-:Y:S01]  /*6cc0*/  STSM.16.M88.4 [R16], R8 ;  /* 0x0000000810007844 */ /* 0x0003e20000000200 */
[----:B------:R-:W-:Y:S01]  /*6cd0*/  IADD3 R0, PT, PT, R71, R16, RZ ;  /* 0x0000001047007210 */ /* 0x000fe20007ffe0ff */
[----:B------:R-:W-:Y:S05]  /*6ce0*/  FFMA R15, R26, R47, R19 ;  /* 0x0000002f1a0f7223 */ /* 0x000fea0000000013 */
[----:B------:R1:W-:Y:S01]  /*6cf0*/  STSM.16.M88.4 [R0], R12 ;  /* 0x0000000c00007844 */ /* 0x0003e20000000200 */
[----:B------:R-:W-:Y:S01]  /*6d00*/  @!PT LDS RZ, [RZ] ;  /* 0x00000000fffff984 */ /* 0x000fe20000000800 */
[----:B------:R-:W-:Y:S01]  /*6d10*/  @!PT LDS RZ, [RZ] ;  /* 0x00000000fffff984 */ /* 0x000fe20000000800 */
[----:B------:R-:W-:Y:S01]  /*6d20*/  @!PT LDS RZ, [RZ] ;  /* 0x00000000fffff984 */ /* 0x000fe20000000800 */
[----:B------:R-:W-:Y:S01]  /*6d30*/  @!PT LDS RZ, [RZ] ;  /* 0x00000000fffff984 */ /* 0x000fe20000000800 */
[----:B------:R2:W-:Y:S06]  /*6d40*/  MEMBAR.ALL.CTA ;  /* 0x0000000000007992 */ /* 0x0005ec0000008000 */
[----:B--2---:R-:W2:Y:S02]  /*6d50*/  FENCE.VIEW.ASYNC.S ;  /* 0x00000000000073c6 */ /* 0x004ea40000000000 */
[----:B--2---:R-:W-:Y:S06]  /*6d60*/  BAR.SYNC.DEFER_BLOCKING 0x1, 0x80 ;  /* 0x0042000000007b1d */ /* 0x004fec0000010000 */
[----:B------:R-:W-:Y:S05]  /*6d70*/  @P0 BRA `(.L_x_108) ;  /* 0x0000000000200947 */ /* 0x000fea0003800000 */
[----:B------:R-:W2:Y:S01]  /*6d80*/  LDCU.64 UR6, c[0x0][0x348] ;  /* 0x00006900ff0677ac */ /* 0x000ea20008000a00 */
[----:B------:R-:W-:Y:S01]  /*6d90*/  ULEA UR5, UR46, UR44, 0xd ;  /* 0x0000002c2e057291 */ /* 0x000fe2000f8e68ff */
[----:B------:R-:W-:Y:S03]  /*6da0*/  UMOV UR51, UR36 ;  /* 0x0000002400337c82 */ /* 0x000fe60008000000 */
[----:B------:R-:W-:Y:S02]  /*6db0*/  UIADD3 UR48, UPT, UPT, UR5, 0x400, URZ ;  /* 0x0000040005307890 */ /* 0x000fe4000fffe0ff */
[----:B--2---:R-:W-:Y:S04]  /*6dc0*/  UIADD3 UR4, UP0, UPT, UR6, 0x680, URZ ;  /* 0x0000068006047890 */ /* 0x004fe8000ff1e0ff */
[----:B------:R-:W-:Y:S09]  /*6dd0*/  UIADD3.X UR5, UPT, UPT, URZ, UR7, URZ, UP0, !UPT ;  /* 0x00000007ff057290 */ /* 0x000ff200087fe4ff */
[----:B------:R2:W-:Y:S02]  /*6de0*/  UTMASTG.3D [UR48], [UR4] ;  /* 0x00000030040073b5 */ /* 0x0005e40008010000 */
[----:B--2---:R0:W-:Y:S02]  /*6df0*/  UTMACMDFLUSH ;  /* 0x00000000000079b7 */ /* 0x0041e40000000000 */
.L_x_108:
[----:B------:R-:W-:Y:S05]  /*6e00*/  BSYNC.RECONVERGENT B0 ;  /* 0x0000000000007941 */ /* 0x000fea0003800200 */
.L_x_107:
[----:B------:R-:W-:Y:S01]  /*6e10*/  UIADD3 UR47, UPT, UPT, UR46, 0x1, URZ ;  /* 0x000000012e2f7890 */ /* 0x000fe2000fffe0ff */
[----:B------:R-:W-:Y:S03]  /*6e20*/  BSSY.RECONVERGENT B0, `(.L_x_109) ;  /* 0x0000005000007945 */ /* 0x000fe60003800200 */
[----:B------:R-:W-:Y:S04]  /*6e30*/  UISETP.NE.AND UP0, UPT, UR47, 0x3, UPT ;  /* 0x000000032f00788c */ /* 0x000fe8000bf05270 */
[----:B------:R-:W-:Y:S01]  /*6e40*/  USEL UR45, UR47, URZ, UP0 ;  /* 0x000000ff2f2d7287 */ /* 0x000fe20008000000 */
[----:B------:R-:W-:Y:S11]  /*6e50*/  @P0 BRA `(.L_x_110) ;  /* 0x0000000000040947 */ /* 0x000ff60003800000 */
[----:B------:R-:W-:Y:S04]  /*6e60*/  DEPBAR.LE SB0, 0x1 ;  /* 0x000080400000791a */ /* 0x000fe80000000000 */
.L_x_110:
[----:B------:R-:W-:Y:S05]  /*6e70*/  BSYNC.RECONVERGENT B0 ;  /* 0x0000000000007941 */ /* 0x000fea0003800200 */
.L_x_109:
[----:B------:R-:W-:Y:S01]  /*6e80*/  BAR.SYNC.DEFER_BLOCKING 0x1, 0x80 ;  /* 0x0042000000007b1d */ /* 0x000fe20000010000 */
[----:B------:R-:W-:Y:S01]  /*6e90*/  ISETP.NE.AND P1, PT, R70, RZ, PT ;  /* 0x000000ff4600720c */ /* 0x000fe20003f25270 */
[----:B------:R-:W-:Y:S01]  /*6ea0*/  UISETP.NE.AND UP0, UPT, UR53, URZ, UPT ;  /* 0x000000ff3500728c */ /* 0x000fe2000bf05270 */
[----:B------:R-:W-:Y:S11]  /*6eb0*/  LEA R2, R75, UR44, 0x3 ;  /* 0x0000002c4b027c11 */ /* 0x000ff6000f8e18ff */
[----:B------:R-:W-:Y:S01]  /*6ec0*/  @P1 SHF.L.U32 R3, R74, 0x1f, RZ ;  /* 0x0000001f4a031819 */ /* 0x000fe200000006ff */
[----:B------:R-:W-:Y:S06]  /*6ed0*/  BRA.U !UP0, `(.L_x_111) ;  /* 0x0000000108247547 */ /* 0x000fec000b800000 */
[----:B-1----:R-:W-:Y:S01]  /*6ee0*/  IMAD.U32 R4, RZ, RZ, UR52 ;  /* 0x00000034ff047e24 */ /* 0x002fe2000f8e00ff */
[----:B------:R-:W-:Y:S01]  /*6ef0*/  MOV R0, UR54 ;  /* 0x0000003600007c02 */ /* 0x000fe20008000f00 */
[----:B------:R-:W-:Y:S03]  /*6f00*/  UIADD3 UR4, UPT, UPT, UR52, 0x1, URZ ;  /* 0x0000000134047890 */ /* 0x000fe6000fffe0ff */
[----:B------:R-:W-:Y:S01]  /*6f10*/  @P1 LEA R4, R4, UR44, 0x3 ;  /* 0x0000002c04041c11 */ /* 0x000fe2000f8e18ff */
[----:B------:R-:W-:Y:S04]  /*6f20*/  UISETP.NE.AND UP0, UPT, UR4, 0x3, UPT ;  /* 0x000000030400788c */ /* 0x000fe8000bf05270 */
[----:B------:R-:W-:Y:S01]  /*6f30*/  @P1 VIADD R4, R4, 0x78 ;  /* 0x0000007804041836 */ /* 0x000fe20000000000 */
[----:B------:R-:W-:Y:S04]  /*6f40*/  USEL UR52, UR4, URZ, UP0 ;  /* 0x000000ff04347287 */ /* 0x000fe80008000000 */
[----:B------:R-:W-:Y:S04]  /*6f50*/  @P1 PRMT R0, R0, 0x654, R4 ;  /* 0x0000065400001816 */ /* 0x000fe80000000004 */
[----:B------:R2:W-:Y:S04]  /*6f60*/  @P1 SYNCS.ARRIVE.TRANS64.RED.A1T0 RZ, [R0+URZ], RZ ;  /* 0x000000ff00ff19a7 */ /* 0x0005e800081004ff */
.L_x_111:
[----:B------:R-:W3:Y:S01]  /*6f70*/  @P1 SYNCS.PHASECHK.TRANS64.TRYWAIT P0, [R2+URZ+0x60], R3 ;  /* 0x00006003020015a7 */ /* 0x000ee200080011ff */
[----:B------:R-:W-:Y:S01]  /*6f80*/  BSSY B1, `(.L_x_112) ;  /* 0x0000017000017945 */ /* 0x000fe20003800000 */
[----:B---3--:R-:W-:Y:S03]  /*6f90*/  @P1 SEL R76, RZ, 0x1, !P0 ;  /* 0x00000001ff4c1807 */ /* 0x008fe60004000000 */
[----:B------:R-:W-:Y:S05]  /*6fa0*/  @!P1 BRA `(.L_x_113) ;  /* 0x0000000000509947 */ /* 0x000fea0003800000 */
[----:B------:R-:W-:Y:S01]  /*6fb0*/  ISETP.NE.AND P1, PT, R77, RZ, PT ;  /* 0x000000ff4d00720c */ /* 0x000fe20003f25270 */
[----:B------:R-:W-:Y:S01]  /*6fc0*/  BSSY B0, `(.L_x_114) ;  /* 0x000000a000007945 */ /* 0x000fe20003800000 */
[----:B------:R-:W-:Y:S11]  /*6fd0*/  ISETP.NE.AND P0, PT, R76, RZ, PT ;  /* 0x000000ff4c00720c */ /* 0x000ff60003f05270 */
[----:B-1----:R-:W-:Y:S05]  /*6fe0*/  @P1 IMAD R4, R75, 0x800, R27 ;  /* 0x000008004b041824 */ /* 0x002fea00078e021b */
[----:B------:R-:W-:Y:S05]  /*6ff0*/  @P1 LEA R4, R4, UR44, 0x2 ;  /* 0x0000002c04041c11 */ /* 0x000fea000f8e10ff */
[--C-:B--2---:R-:W-:Y:S02]  /*7000*/  @P1 IMAD.IADD R0, R72, 0x1, R4.reuse ;  /* 0x0000000148001824 */ /* 0x104fe400078e0204 */
[----:B------:R-:W-:Y:S01]  /*7010*/  @P1 IMAD.IADD R3, R71, 0x1, R4 ;  /* 0x0000000147031824 */ /* 0x000fe200078e0204 */
[----:B------:R-:W-:Y:S06]  /*7020*/  @P0 BRA `(.L_x_115) ;  /* 0x00000000000c0947 */ /* 0x000fec0003800000 */
[----:B------:R-:W-:Y:S04]  /*7030*/  SHF.L.U32 R74, R74, 0x1f, RZ ;  /* 0x0000001f4a4a7819 */ /* 0x000fe800000006ff */
[----:B------:R-:W1:Y:S02]  /*7040*/  SYNCS.PHASECHK.TRANS64.TRYWAIT P0, [R2+URZ+0x60], R74 ;  /* 0x0000604a020075a7 */ /* 0x000e6400080011ff */
[----:B-1----:R-:W-:Y:S05]  /*7050*/  @!P0 BRA `(.L_x_116) ;  /* 0x0000001400488947 */ /* 0x002fea0003800000 */
.L_x_115:
[----:B------:R-:W-:Y:S05]  /*7060*/  BSYNC B0 ;  /* 0x0000000000007941 */ /* 0x000fea0003800000 */
.L_x_114:
[----:B------:R-:W-:Y:S11]  /*7070*/  ISETP.NE.AND P0, PT, R77, RZ, PT ;  /* 0x000000ff4d00720c */ /* 0x000ff60003f05270 */
[----:B------:R-:W-:Y:S02]  /*7080*/  @!UPT UIADD3 URZ, UPT, UPT, URZ, URZ, URZ ;  /* 0x000000fffffff290 */ /* 0x000fe4000fffe0ff */
[----:B-1----:R-:W-:Y:S01]  /*7090*/  @P0 IADD3 R2, PT, PT, R71, R0, RZ ;  /* 0x0000000047020210 */ /* 0x002fe20007ffe0ff */
[----:B------:R-:W-:Y:S05]  /*70a0*/  @P0 WARPSYNC.ALL ;  /* 0x0000000000000948 */ /* 0x000fea0003800000 */
[----:B------:R3:W4:Y:S04]  /*70b0*/  @P0 LDSM.16.M88.4 R32, [R4+0x400] ;  /* 0x000400000420083b */ /* 0x0007280000000200 */
[----:B------:R3:W1:Y:S04]  /*70c0*/  @P0 LDSM.16.M88.4 R36, [R3+0x400] ;  /* 0x000400000324083b */ /* 0x0006680000000200 */
[----:B------:R3:W2:Y:S04]  /*70d0*/  @P0 LDSM.16.M88.4 R40, [R0+0x400] ;  /* 0x000400000028083b */ /* 0x0006a80000000200 */
[----:B------:R3:W1:Y:S02]  /*70e0*/  @P0 LDSM.16.M88.4 R44, [R2+0x400] ;  /* 0x00040000022c083b */ /* 0x0006640000000200 */
.L_x_113:
[----:B------:R-:W-:Y:S05]  /*70f0*/  BSYNC B1 ;  /* 0x0000000000017941 */ /* 0x000fea0003800000 */
.L_x_112:
[----:B-123--:R-:W-:Y:S05]  /*7100*/  VIADD R0, R25, 0x20 ;  /* 0x0000002019007836 */ /* 0x00efea0000000000 */
[----:B------:R-:W-:Y:S04]  /*7110*/  SHF.R.U32.HI R0, RZ, 0x15, R0 ;  /* 0x00000015ff007819 */ /* 0x000fe80000011600 */
[----:B------:R-:W-:Y:S11]  /*7120*/  LOP3.LUT P0, RZ, R0, 0x3, R57, 0x48, !PT ;  /* 0x0000000300ff7812 */ /* 0x000ff60007804839 */
[----:B------:R-:W-:Y:S02]  /*7130*/  @!UPT UIADD3 URZ, UPT, UPT, URZ, URZ, URZ ;  /* 0x000000fffffff290 */ /* 0x000fe4000fffe0ff */
[----:B------:R-:W-:Y:S05]  /*7140*/  @!P0 BRA `(.L_x_117) ;  /* 0x0000000000408947 */ /* 0x000fea0003800000 */
[----:B------:R-:W1:Y:S01]  /*7150*/  LDCU.64 UR8, c[0x4][0x70] ;  /* 0x01000e00ff0877ac */ /* 0x000e620008000a00 */
[----:B------:R-:W-:Y:S01]  /*7160*/  MOV R3, 0x0 ;  /* 0x0000000000037802 */ /* 0x000fe20000000f00 */
[----:B------:R-:W-:Y:S02]  /*7170*/  HFMA2 R12, -RZ, RZ, 0, 5.9604644775390625e-08 ;  /* 0x00000001ff0c7431 */ /* 0x000fe400000001ff */
[----:B------:R-:W-:Y:S02]  /*7180*/  IMAD.MOV.U32 R8, RZ, RZ, 0x192 ;  /* 0x00000192ff087424 */ /* 0x000fe400078e00ff */
[----:B------:R-:W-:Y:S01]  /*7190*/  IMAD.MOV.U32 R13, RZ, RZ, RZ ;  /* 0x000000ffff0d7224 */ /* 0x000fe200078e00ff */
[----:B------:R-:W2:Y:S01]  /*71a0*/  LDCU.64 UR6, c[0x4][0x78] ;  /* 0x01000f00ff0677ac */ /* 0x000ea20008000a00 */
[----:B------:R-:W3:Y:S01]  /*71b0*/  LDC.64 R2, c[0x4][R3] ;  /* 0x0100000003027b82 */ /* 0x000ee20000000a00 */
[----:B------:R-:W5:Y:S01]  /*71c0*/  LDCU.64 UR4, c[0x4][0x10] ;  /* 0x01000200ff0477ac */ /* 0x000f620008000a00 */
[----:B-1----:R-:W-:Y:S01]  /*71d0*/  MOV R5, UR9 ;  /* 0x0000000900057c02 */ /* 0x002fe20008000f00 */
[----:B------:R-:W-:Y:S01]  /*71e0*/  IMAD.U32 R4, RZ, RZ, UR8 ;  /* 0x00000008ff047e24 */ /* 0x000fe2000f8e00ff */
[----:B--2---:R-:W-:Y:S01]  /*71f0*/  MOV R7, UR7 ;  /* 0x0000000700077c02 */ /* 0x004fe20008000f00 */
[----:B------:R-:W-:Y:S01]  /*7200*/  IMAD.U32 R6, RZ, RZ, UR6 ;  /* 0x00000006ff067e24 */ /* 0x000fe2000f8e00ff */
[----:B-----5:R-:W-:Y:S01]  /*7210*/  MOV R11, UR5 ;  /* 0x00000005000b7c02 */ /* 0x020fe20008000f00 */
[----:B------:R-:W-:Y:S02]  /*7220*/  IMAD.U32 R10, RZ, RZ, UR4 ;  /* 0x00000004ff0a7e24 */ /* 0x000fe4000f8e00ff */
[----:B------:R-:W-:Y:S07]  /*7230*/  LEPC R20, `(.L_x_117) ;  /* 0x000000001014794e */ /* 0x000fee0000000000 */
[----:B---34-:R-:W-:Y:S05]  /*7240*/  CALL.ABS.NOINC R2 ;  /* 0x0000000002007343 */ /* 0x018fea0003c00000 */
.L_x_117:
[----:B------:R-:W-:Y:S01]  /*7250*/  ISETP.NE.AND P0, PT, R66, RZ, PT ;  /* 0x000000ff4200720c */ /* 0x000fe20003f05270 */
[----:B------:R-:W-:Y:S05]  /*7260*/  WARPSYNC.ALL ;  /* 0x0000000000007948 */ /* 0x000fea0003800000 */
[----:B------:R-:W-:Y:S01]  /*7270*/  R2UR UR4, R25 ;  /* 0x00000000190472ca */ /* 0x000fe200000e0000 */
[----:B------:R-:W-:Y:S11]  /*7280*/  BSSY.RECONVERGENT B0, `(.L_x_118) ;  /* 0x0000045000007945 */ /* 0x000ff60003800200 */
[----:B------:R-:W-:Y:S01]  /*7290*/  @!UPT UIADD3 URZ, UPT, UPT, URZ, URZ, URZ ;  /* 0x000000fffffff290 */ /* 0x000fe2000fffe0ff */
[----:B------:R-:W1:Y:S01]  /*72a0*/  LDTM.16dp128bit.x8 R4, tmem[UR4+0x20] ;  /* 0x00002004000479ee */ /* 0x000e620008180000 */
[----:B------:R-:W-:Y:S01]  /*72b0*/  R2UR UR4, R73 ;  /* 0x00000000490472ca */ /* 0x000fe200000e0000 */
[----:B------:R-:W-:Y:S11]  /*72c0*/  NOP ;  /* 0x0000000000007918 */ /* 0x000ff60000000000 */
[----:B------:R-:W-:Y:S01]  /*72d0*/  @!UPT UIADD3 URZ, UPT, UPT, URZ, URZ, URZ ;  /* 0x000000fffffff290 */ /* 0x000fe2000fffe0ff */
[----:B------:R-:W-:Y:S04]  /*72e0*/  UIADD3 UR4, UPT, UPT, UR4, 0xe0, URZ ;  /* 0x000000e004047890 */ /* 0x000fe8000fffe0ff */
[----:B------:R-:W-:Y:S01]  /*72f0*/  UPRMT UR4, UR54, 0x654, UR4 ;  /* 0x0000065436047896 */ /* 0x000fe20008000004 */
[C---:B-1----:R-:W-:Y:S01]  /*7300*/  FMUL R0, R24.reuse, R4 ;  /* 0x0000000418007220 */ /* 0x042fe20000400000 */
[C---:B------:R-:W-:Y:S01]  /*7310*/  FMUL R2, R24.reuse, R5 ;  /* 0x0000000518027220 */ /* 0x040fe20000400000 */
[----:B------:R-:W-:Y:S06]  /*7320*/  FMUL R3, R24, R6 ;  /* 0x0000000618037220 */ /* 0x000fec0000400000 */
[----:B------:R-:W-:Y:S01]  /*7330*/  SYNCS.ARRIVE.TRANS64.RED.A1T0 RZ, [UR4], RZ ;  /* 0x000000ffffff79a7 */ /* 0x000fe20008100404 */
[C---:B----4-:R-:W-:Y:S01]  /*7340*/  FFMA R28, R26.reuse, R32, R0 ;  /* 0x000000201a1c7223 */ /* 0x050fe20000000000 */
[----:B------:R-:W-:Y:S01]  /*7350*/  MOV R0, UR45 ;  /* 0x0000002d00007c02 */ /* 0x000fe20008000f00 */
[----:B------:R-:W-:Y:S01]  /*7360*/  FFMA R29, R26, R33, R2 ;  /* 0x000000211a1d7223 */ /* 0x000fe20000000002 */
[C---:B------:R-:W-:Y:S01]  /*7370*/  FMUL R7, R24.reuse, R7 ;  /* 0x0000000718077220 */ /* 0x040fe20000400000 */
[----:B------:R-:W-:Y:S01]  /*7380*/  FMUL R4, R24, R8 ;  /* 0x0000000818047220 */ /* 0x000fe20000400000 */
[----:B------:R-:W-:Y:S01]  /*7390*/  LEA R0, R0, R27, 0xb ;  /* 0x0000001b00007211 */ /* 0x000fe200078e58ff */
[----:B------:R-:W-:Y:S01]  /*73a0*/  FMUL R5, R24, R9 ;  /* 0x0000000918057220 */ /* 0x000fe20000400000 */
[----:B------:R-:W-:Y:S01]  /*73b0*/  FFMA R30, R26, R34, R3 ;  /* 0x000000221a1e7223 */ /* 0x000fe20000000003 */
[----:B------:R-:W-:Y:S01]  /*73c0*/  FMUL R6, R24, R10 ;  /* 0x0000000a18067220 */ /* 0x000fe20000400000 */
[----:B------:R-:W-:Y:S01]  /*73d0*/  FFMA R31, R26, R35, R7 ;  /* 0x000000231a1f7223 */ /* 0x000fe20000000007 */
[----:B------:R-:W-:Y:S01]  /*73e0*/  LEA R0, R0, UR44, 0x2 ;  /* 0x0000002c00007c11 */ /* 0x000fe2000f8e10ff */
[----:B------:R-:W-:Y:S01]  /*73f0*/  FMUL R11, R24, R11 ;  /* 0x0000000b180b7220 */ /* 0x000fe20000400000 */
[----:B------:R-:W-:Y:S01]  /*7400*/  FFMA R4, R26, R36, R4 ;  /* 0x000000241a047223 */ /* 0x000fe20000000004 */
[----:B------:R-:W-:Y:S01]  /*7410*/  FMUL R8, R24, R12 ;  /* 0x0000000c18087220 */ /* 0x000fe20000400000 */
[----:B------:R-:W-:Y:S01]  /*7420*/  FFMA R5, R26, R37, R5 ;  /* 0x000000251a057223 */ /* 0x000fe20000000005 */
[----:B------:R1:W-:Y:S01]  /*7430*/  STSM.16.M88.4 [R0+0x400], R28 ;  /* 0x0004001c00007844 */ /* 0x0003e20000000200 */
[----:B------:R-:W-:Y:S01]  /*7440*/  FMUL R9, R24, R13 ;  /* 0x0000000d18097220 */ /* 0x000fe20000400000 */
[----:B------:R-:W-:Y:S01]  /*7450*/  FFMA R6, R26, R38, R6 ;  /* 0x000000261a067223 */ /* 0x000fe20000000006 */
[----:B------:R-:W-:Y:S01]  /*7460*/  FMUL R10, R24, R14 ;  /* 0x0000000e180a7220 */ /* 0x000fe20000400000 */
[----:B------:R-:W-:Y:S01]  /*7470*/  FFMA R7, R26, R39, R11 ;  /* 0x000000271a077223 */ /* 0x000fe2000000000b */
[C---:B------:R-:W-:Y:S01]  /*7480*/  IADD3 R2, PT, PT, R71.reuse, 0x400, R0 ;  /* 0x0000040047027810 */ /* 0x040fe20007ffe000 */
[----:B------:R-:W-:Y:S01]  /*7490*/  FMUL R15, R24, R15 ;  /* 0x0000000f180f7220 */ /* 0x000fe20000400000 */
[----:B------:R-:W-:Y:S01]  /*74a0*/  FFMA R8, R26, R40, R8 ;  /* 0x000000281a087223 */ /* 0x000fe20000000008 */
[----:B------:R-:W-:Y:S01]  /*74b0*/  FMUL R12, R24, R16 ;  /* 0x00000010180c7220 */ /* 0x000fe20000400000 */
[----:B------:R-:W-:Y:S01]  /*74c0*/  FFMA R9, R26, R41, R9 ;  /* 0x000000291a097223 */ /* 0x000fe20000000009 */
[----:B------:R1:W-:Y:S01]  /*74d0*/  STSM.16.M88.4 [R2], R4 ;  /* 0x0000000402007844 */ /* 0x0003e20000000200 */
[----:B------:R-:W-:Y:S01]  /*74e0*/  FMUL R13, R24, R17 ;  /* 0x00000011180d7220 */ /* 0x000fe20000400000 */
[----:B------:R-:W-:Y:S01]  /*74f0*/  FFMA R10, R26, R42, R10 ;  /* 0x0000002a1a0a7223 */ /* 0x000fe2000000000a */
[----:B------:R-:W-:Y:S01]  /*7500*/  FMUL R14, R24, R18 ;  /* 0x00000012180e7220 */ /* 0x000fe20000400000 */
[----:B------:R-:W-:Y:S01]  /*7510*/  FFMA R11, R26, R43, R15 ;  /* 0x0000002b1a0b7223 */ /* 0x000fe2000000000f */
[----:B------:R-:W-:Y:S01]  /*7520*/  IADD3 R72, PT, PT, R72, 0x400, R0 ;  /* 0x0000040048487810 */ /* 0x000fe20007ffe000 */
[----:B------:R-:W-:Y:S01]  /*7530*/  FMUL R19, R24, R19 ;  /* 0x0000001318137220 */ /* 0x000fe20000400000 */
[C---:B------:R-:W-:Y:S01]  /*7540*/  FFMA R12, R26.reuse, R44, R12 ;  /* 0x0000002c1a0c7223 */ /* 0x040fe2000000000c */
[C---:B------:R-:W-:Y:S01]  /*7550*/  FFMA R13, R26.reuse, R45, R13 ;  /* 0x0000002d1a0d7223 */ /* 0x040fe2000000000d */
[C---:B------:R-:W-:Y:S01]  /*7560*/  FFMA R14, R26.reuse, R46, R14 ;  /* 0x0000002e1a0e7223 */ /* 0x040fe2000000000e */
[----:B------:R1:W-:Y:S01]  /*7570*/  STSM.16.M88.4 [R72], R8 ;  /* 0x0000000848007844 */ /* 0x0003e20000000200 */
[----:B------:R-:W-:Y:S01]  /*7580*/  FFMA R15, R26, R47, R19 ;  /* 0x0000002f1a0f7223 */ /* 0x000fe20000000013 */
[----:B------:R-:W-:Y:S05]  /*7590*/  IADD3 R71, PT, PT, R71, R72, RZ ;  /* 0x0000004847477210 */ /* 0x000fea0007ffe0ff */
        /* <DEDUP_REMOVED lines=10> */
[----:B------:R-:W-:Y:S02]  /*7640*/  ULEA UR5, UR45, UR44, 0xd ;  /* 0x0000002c2d057291 */ /* 0x000fe4000f8e68ff */
[----:B------:R-:W-:Y:S02]  /*7650*/  UIADD3 UR9, UPT, UPT, UR49, 0x20, URZ ;  /* 0x0000002031097890 */ /* 0x000fe4000fffe0ff */
[----:B------:R-:W-:Y:S01]  /*7660*/  UIADD3 UR8, UPT, UPT, UR5, 0x400, URZ ;  /* 0x0000040005087890 */ /* 0x000fe2000fffe0ff */
[----:B------:R-:W-:Y:S01]  /*7670*/  UMOV UR10, UR50 ;  /* 0x00000032000a7c82 */ /* 0x000fe20008000000 */
[----:B------:R-:W-:Y:S01]  /*7680*/  UMOV UR11, UR36 ;  /* 0x00000024000b7c82 */ /* 0x000fe20008000000 */
[----:B--2---:R-:W-:Y:S04]  /*7690*/  UIADD3 UR4, UP0, UPT, UR6, 0x680, URZ ;  /* 0x0000068006047890 */ /* 0x004fe8000ff1e0ff */
[----:B------:R-:W-:Y:S09]  /*76a0*/  UIADD3.X UR5, UPT, UPT, URZ, UR7, URZ, UP0, !UPT ;  /* 0x00000007ff057290 */ /* 0x000ff200087fe4ff */
[----:B------:R2:W-:Y:S02]  /*76b0*/  UTMASTG.3D [UR8], [UR4] ;  /* 0x00000008040073b5 */ /* 0x0005e40008010000 */
[----:B--2---:R0:W-:Y:S02]  /*76c0*/  UTMACMDFLUSH ;  /* 0x00000000000079b7 */ /* 0x0041e40000000000 */
.L_x_119:
[----:B------:R-:W-:Y:S05]  /*76d0*/  BSYNC.RECONVERGENT B0 ;  /* 0x0000000000007941 */ /* 0x000fea0003800200 */
.L_x_118:
[----:B------:R-:W-:Y:S01]  /*76e0*/  UIADD3 UR4, UPT, UPT, UR45, 0x1, URZ ;  /* 0x000000012d047890 */ /* 0x000fe2000fffe0ff */
[----:B------:R-:W-:Y:S03]  /*76f0*/  BSSY.RECONVERGENT B0, `(.L_x_120) ;  /* 0x0000008000007945 */ /* 0x000fe60003800200 */
[----:B------:R-:W-:Y:S04]  /*7700*/  UISETP.NE.AND UP0, UPT, UR4, 0x3, UPT ;  /* 0x000000030400788c */ /* 0x000fe8000bf05270 */
[----:B------:R-:W-:Y:S02]  /*7710*/  UISETP.EQ.XOR UP1, UPT, UR47, 0x3, !UP0 ;  /* 0x000000032f00788c */ /* 0x000fe4000c722a70 */
[----:B------:R-:W-:Y:S02]  /*7720*/  USEL UR46, UR4, URZ, UP0 ;  /* 0x000000ff042e7287 */ /* 0x000fe40008000000 */
[----:B------:R-:W-:Y:S04]  /*7730*/  USEL UR5, URZ, 0x1, !UP1 ;  /* 0x00000001ff057887 */ /* 0x000fe8000c800000 */
[----:B------:R-:W-:Y:S01]  /*7740*/  ULOP3.LUT UR55, UR55, UR5, URZ, 0x3c, !UPT ;  /* 0x0000000537377292 */ /* 0x000fe2000f8e3cff */
[----:B------:R-:W-:Y:S11]  /*7750*/  @P0 BRA `(.L_x_121) ;  /* 0x0000000000040947 */ /* 0x000ff60003800000 */
[----:B------:R-:W-:Y:S04]  /*7760*/  DEPBAR.LE SB0, 0x1 ;  /* 0x000080400000791a */ /* 0x000fe80000000000 */
.L_x_121:
[----:B------:R-:W-:Y:S05]  /*7770*/  BSYNC.RECONVERGENT B0 ;  /* 0x0000000000007941 */ /* 0x000fea0003800200 */
.L_x_120:
[----:B------:R-:W-:Y:S01]  /*7780*/  BAR.SYNC.DEFER_BLOCKING 0x1, 0x80 ;  /* 0x0042000000007b1d */ /* 0x000fe20000010000 */
[----:B------:R-:W-:Y:S01]  /*7790*/  UISETP.NE.AND UP0, UPT, UR53, -0x2, UPT ;  /* 0xfffffffe3500788c */ /* 0x000fe2000bf05270 */
[----:B------:R-:W-:Y:S08]  /*77a0*/  IADD3 R22, PT, PT, R22, 0x1, RZ ;  /* 0x0000000116167810 */ /* 0x000ff00007ffe0ff */
[----:B------:R-:W-:Y:S05]  /*77b0*/  BRA.U !UP0, `(.L_x_122) ;  /* 0x0000000108287547 */ /* 0x000fea000b800000 */
[----:B------:R-:W-:Y:S01]  /*77c0*/  ISETP.NE.AND P0, PT, R70, RZ, PT ;  /* 0x000000ff4600720c */ /* 0x000fe20003f05270 */
[----:B-1----:R-:W-:Y:S01]  /*77d0*/  IMAD.U32 R2, RZ, RZ, UR52 ;  /* 0x00000034ff027e24 */ /* 0x002fe2000f8e00ff */
[----:B------:R-:W-:Y:S01]  /*77e0*/  UIADD3 UR4, UPT, UPT, UR52, 0x1, URZ ;  /* 0x0000000134047890 */ /* 0x000fe2000fffe0ff */
[----:B------:R-:W-:Y:S03]  /*77f0*/  IMAD.U32 R0, RZ, RZ, UR54 ;  /* 0x00000036ff007e24 */ /* 0x000fe6000f8e00ff */
[----:B------:R-:W-:Y:S04]  /*7800*/  UISETP.NE.AND UP0, UPT, UR4, 0x3, UPT ;  /* 0x000000030400788c */ /* 0x000fe8000bf05270 */
[----:B------:R-:W-:Y:S03]  /*7810*/  USEL UR52, UR4, URZ, UP0 ;  /* 0x000000ff04347287 */ /* 0x000fe60008000000 */
[----:B------:R-:W-:Y:S05]  /*7820*/  @P0 LEA R2, R2, UR44, 0x3 ;  /* 0x0000002c02020c11 */ /* 0x000fea000f8e18ff */
[----:B------:R-:W-:Y:S05]  /*7830*/  @P0 VIADD R2, R2, 0x78 ;  /* 0x0000007802020836 */ /* 0x000fea0000000000 */
[----:B------:R-:W-:Y:S04]  /*7840*/  @P0 PRMT R0, R0, 0x654, R2 ;  /* 0x0000065400000816 */ /* 0x000fe80000000002 */
[----:B------:R2:W-:Y:S03]  /*7850*/  @P0 SYNCS.ARRIVE.TRANS64.RED.A1T0 RZ, [R0+URZ], RZ ;  /* 0x000000ff00ff09a7 */ /* 0x0005e600081004ff */
.L_x_122:
[----:B------:R-:W-:Y:S01]  /*7860*/  R2UR UR6, R69 ;  /* 0x00000000450672ca */ /* 0x000fe200000e0000 */
[----:B------:R-:W-:Y:S01]  /*7870*/  UIADD3 UR53, UPT, UPT, UR53, 0x2, URZ ;  /* 0x0000000235357890 */ /* 0x000fe2000fffe0ff */
[----:B------:R-:W-:Y:S02]  /*7880*/  R2UR UR5, R58 ;  /* 0x000000003a0572ca */ /* 0x000fe400000e0000 */
[----:B------:R-:W-:Y:S02]  /*7890*/  R2UR UR4, R59 ;  /* 0x000000003b0472ca */ /* 0x000fe400000e0000 */
[----:B------:R-:W-:Y:S02]  /*78a0*/  R2UR UR36, R67 ;  /* 0x00000000432472ca */ /* 0x000fe400000e0000 */
[----:B------:R-:W-:Y:S02]  /*78b0*/  ISETP.NE.AND P0, PT, R61, 0x2, PT ;  /* 0x000000023d00780c */ /* 0x000fe40003f05270 */
[----:B------:R-:W-:Y:S02]  /*78c0*/  ISETP.NE.AND P1, PT, R22, 0x4, PT ;  /* 0x000000041600780c */ /* 0x000fe40003f25270 */
[----:B-1----:R-:W-:Y:S01]  /*78d0*/  SEL R2, RZ, 0x1, P0 ;  /* 0x00000001ff027807 */ /* 0x002fe20000000000 */
[----:B------:R-:W-:Y:S01]  /*78e0*/  UISETP.NE.AND UP0, UPT, UR6, URZ, UPT ;  /* 0x000000ff0600728c */ /* 0x000fe2000bf05270 */
[----:B--2---:R-:W-:Y:S01]  /*78f0*/  SEL R0, RZ, 0x1, P1 ;  /* 0x00000001ff007807 */ /* 0x004fe20000800000 */
[----:B------:R-:W-:Y:S01]  /*7900*/  UIADD3 UR26, UPT, UPT, UR37, UR5, URZ ;  /* 0x00000005251a7290 */ /* 0x000fe2000fffe0ff */
[----:B------:R-:W-:Y:S01]  /*7910*/  LOP3.LUT R62, R62, R2, RZ, 0x3c, !PT ;  /* 0x000000023e3e7212 */ /* 0x000fe200078e3cff */
[----:B------:R-:W-:Y:S01]  /*7920*/  UIADD3 UR25, UPT, UPT, UR38, UR4, URZ ;  /* 0x0000000426197290 */ /* 0x000fe2000fffe0ff */
[----:B------:R-:W-:Y:S02]  /*7930*/  LOP3.LUT R63, R63, R0, RZ, 0x3c, !PT ;  /* 0x000000003f3f7212 */ /* 0x000fe400078e3cff */
[----:B------:R-:W-:Y:S02]  /*7940*/  SEL R61, R61, RZ, P0 ;  /* 0x000000ff3d3d7207 */ /* 0x000fe40000000000 */
[----:B------:R-:W-:Y:S01]  /*7950*/  SEL R22, R22, RZ, P1 ;  /* 0x000000ff16167207 */ /* 0x000fe20000800000 */
[----:B------:R-:W-:Y:S06]  /*7960*/  BRA.U UP0, `(.L_x_123) ;  /* 0xffffffdd00c47547 */ /* 0x000fec000b83ffff */
[----:B------:R-:W1:Y:S01]  /*7970*/  LDCU.64 UR4, c[0x0][0x888] ;  /* 0x00011100ff0477ac */ /* 0x000e620008000a00 */
[----:B------:R-:W2:Y:S01]  /*7980*/  LDCU.64 UR6, c[0x0][0x890] ;  /* 0x00011200ff0677ac */ /* 0x000ea20008000a00 */
[----:B-1----:R-:W-:Y:S02]  /*7990*/  ISETP.NE.U32.AND P2, PT, RZ, UR4, PT ;  /* 0x00000004ff007c0c */ /* 0x002fe4000bf45070 */
[----:B--2---:R-:W-:Y:S02]  /*79a0*/  ISETP.NE.U32.AND P1, PT, RZ, UR6, PT ;  /* 0x00000006ff007c0c */ /* 0x004fe4000bf25070 */
[----:B------:R-:W-:Y:S02]  /*79b0*/  ISETP.NE.AND.EX P2, PT, RZ, UR5, PT, P2 ;  /* 0x00000005ff007c0c */ /* 0x000fe4000bf45320 */
[----:B------:R-:W-:-:S13]  /*79c0*/  ISETP.NE.AND.EX P0, PT, RZ, UR7, PT, P1 ;  /* 0x00000007ff007c0c */ /* 0x000fda000bf05310 */
[----:B------:R-:W-:Y:S05]  /*79d0*/  @P2 BRA P0, `(.L_x_124) ;  /* 0x00000000003c2947 */ /* 0x000fea0000000000 */
[----:B------:R-:W-:-:S13]  /*79e0*/  ISETP.NE.AND.EX P1, PT, RZ, UR7, PT, P1 ;  /* 0x00000007ff007c0c */ /* 0x000fda000bf25310 */
[----:B------:R-:W-:Y:S05]  /*79f0*/  @P1 BRA `(.L_x_125) ;  /* 0x00000000000c1947 */ /* 0x000fea0003800000 */
[----:B------:R-:W-:-:S13]  /*7a00*/  FSETP.NEU.AND P0, PT, R26, RZ, PT ;  /* 0x000000ff1a00720b */ /* 0x000fda0003f0d000 */
[----:B------:R-:W-:Y:S05]  /*7a10*/  @!P0 EXIT ;  /* 0x000000000000894d */ /* 0x000fea0003800000 */
[----:B------:R-:W-:Y:S05]  /*7a20*/  BRA `(.L_x_124) ;  /* 0x0000000000287947 */ /* 0x000fea0003800000 */
.L_x_125:
[----:B------:R-:W-:Y:S01]  /*7a30*/  ISETP.NE.AND P0, PT, R60, RZ, PT ;  /* 0x000000ff3c00720c */ /* 0x000fe20003f05270 */
[----:B------:R-:W-:-:S12]  /*7a40*/  BSSY.RECONVERGENT B0, `(.L_x_124) ;  /* 0x0000008000007945 */ /* 0x000fd80003800200 */
[----:B------:R-:W-:Y:S05]  /*7a50*/  @P0 BRA `(.L_x_126) ;  /* 0x0000000000100947 */ /* 0x000fea0003800000 */
[----:B------:R-:W-:-:S04]  /*7a60*/  ISETP.NE.U32.AND P0, PT, RZ, UR4, PT ;  /* 0x00000004ff007c0c */ /* 0x000fc8000bf05070 */
[----:B------:R-:W-:-:S13]  /*7a70*/  ISETP.NE.AND.EX P0, PT, RZ, UR5, PT, P0 ;  /* 0x00000005ff007c0c */ /* 0x000fda000bf05300 */
[----:B------:R-:W-:Y:S05]  /*7a80*/  @!P0 EXIT ;  /* 0x000000000000894d */ /* 0x000fea0003800000 */
[----:B------:R-:W-:Y:S05]  /*7a90*/  BRA `(.L_x_127) ;  /* 0x0000000000087947 */ /* 0x000fea0003800000 */
.L_x_126:
[----:B------:R-:W-:-:S13]  /*7aa0*/  FSETP.NEU.AND P0, PT, R26, RZ, PT ;  /* 0x000000ff1a00720b */ /* 0x000fda0003f0d000 */
[----:B------:R-:W-:Y:S05]  /*7ab0*/  @!P0 EXIT ;  /* 0x000000000000894d */ /* 0x000fea0003800000 */
.L_x_127:
[----:B------:R-:W-:Y:S05]  /*7ac0*/  BSYNC.RECONVERGENT B0 ;  /* 0x0000000000007941 */ /* 0x000fea0003800200 */
.L_x_124:
[----:B------:R-:W-:Y:S01]  /*7ad0*/  ULEA UR6, UR52, UR44, 0x3 ;  /* 0x0000002c34067291 */ /* 0x000fe2000f8e18ff */
[----:B------:R-:W-:-:S04]  /*7ae0*/  DEPBAR.LE SB0, 0x0 ;  /* 0x000080000000791a */ /* 0x000fc80000000000 */
[----:B------:R-:W-:-:S04]  /*7af0*/  UIADD3 UR6, UPT, UPT, UR6, 0x78, URZ ;  /* 0x0000007806067890 */ /* 0x000fc8000fffe0ff */
[----:B------:R-:W-:-:S09]  /*7b00*/  UPRMT UR6, UR54, 0x654, UR6 ;  /* 0x0000065436067896 */ /* 0x000fd20008000006 */
[----:B------:R-:W-:Y:S01]  /*7b10*/  SYNCS.ARRIVE.TRANS64.RED.A1T0 RZ, [UR6], RZ ;  /* 0x000000ffffff79a7 */ /* 0x000fe20008100406 */
[----:B------:R-:W-:Y:S05]  /*7b20*/  EXIT ;  /* 0x000000000000794d */ /* 0x000fea0003800000 */
.L_x_24:
[----:B--2---:R2:W3:Y:S02]  /*7b30*/  SYNCS.PHASECHK.TRANS64.TRYWAIT P0, [R0+URZ+0x110], R2 ;  /* 0x00011002000075a7 */ /* 0x0044e400080011ff */
[----:B---3--:R-:W-:Y:S05]  /*7b40*/  @!P0 NANOSLEEP.SYNCS 0x989680 ;  /* 0x009896800000895d */ /* 0x008fea0003900000 */
[----:B------:R-:W3:Y:S02]  /*7b50*/  @!P0 SYNCS.PHASECHK.TRANS64 P0, [R0+URZ+0x110], R2 ;  /* 0x00011002000085a7 */ /* 0x000ee400080010ff */
[----:B---3--:R-:W-:Y:S05]  /*7b60*/  @!P0 BRA `(.L_x_24) ;  /* 0xfffffffc00f08947 */ /* 0x008fea000383ffff */
[----:B------:R-:W-:Y:S05]  /*7b70*/  BRA `(.L_x_128) ;  /* 0xffffff9c00dc7947 */ /* 0x000fea000383ffff */
.L_x_27:
[----:B-1----:R-:W-:-:S07]  /*7b80*/  MOV R0, UR33 ;  /* 0x0000002100007c02 */ /* 0x002fce0008000f00 */
.L_x_129:
[----:B-1----:R1:W2:Y:S02]  /*7b90*/  SYNCS.PHASECHK.TRANS64.TRYWAIT P0, [R0+URZ+0x30], R3 ;  /* 0x00003003000075a7 */ /* 0x0022a400080011ff */
[----:B--2---:R-:W-:Y:S05]  /*7ba0*/  @!P0 NANOSLEEP.SYNCS 0x989680 ;  /* 0x009896800000895d */ /* 0x004fea0003900000 */
[----:B------:R-:W2:Y:S02]  /*7bb0*/  @!P0 SYNCS.PHASECHK.TRANS64 P0, [R0+URZ+0x30], R3 ;  /* 0x00003003000085a7 */ /* 0x000ea400080010ff */
[----:B--2---:R-:W-:Y:S05]  /*7bc0*/  @!P0 BRA `(.L_x_129) ;  /* 0xfffffffc00f08947 */ /* 0x004fea000383ffff */
[----:B------:R-:W-:Y:S05]  /*7bd0*/  BRA `(.L_x_26) ;  /* 0xffffffa000287947 */ /* 0x000fea000383ffff */
.L_x_36:
[----:B-1----:R-:W-:-:S07]  /*7be0*/  MOV R0, UR33 ;  /* 0x0000002100007c02 */ /* 0x002fce0008000f00 */
.L_x_130:
[----:B-1----:R1:W2:Y:S02]  /*7bf0*/  SYNCS.PHASECHK.TRANS64.TRYWAIT P0, [R0+URZ+0x30], R3 ;  /* 0x00003003000075a7 */ /* 0x0022a400080011ff */
[----:B--2---:R-:W-:Y:S05]  /*7c00*/  @!P0 NANOSLEEP.SYNCS 0x989680 ;  /* 0x009896800000895d */ /* 0x004fea0003900000 */
[----:B------:R-:W2:Y:S02]  /*7c10*/  @!P0 SYNCS.PHASECHK.TRANS64 P0, [R0+URZ+0x30], R3 ;  /* 0x00003003000085a7 */ /* 0x000ea400080010ff */
[----:B--2---:R-:W-:Y:S05]  /*7c20*/  @!P0 BRA `(.L_x_130) ;  /* 0xfffffffc00f08947 */ /* 0x004fea000383ffff */
[----:B------:R-:W-:Y:S05]  /*7c30*/  BRA `(.L_x_35) ;  /* 0xffffffa400387947 */ /* 0x000fea000383ffff */
.L_x_43:
[----:B-1----:R1:W4:Y:S02]  /*7c40*/  SYNCS.PHASECHK.TRANS64.TRYWAIT P0, [R3+URZ+0xa0], R0 ;  /* 0x0000a000030075a7 */ /* 0x00232400080011ff */
[----:B----4-:R-:W-:Y:S05]  /*7c50*/  @!P0 NANOSLEEP.SYNCS 0x989680 ;  /* 0x009896800000895d */ /* 0x010fea0003900000 */
[----:B------:R-:W4:Y:S02]  /*7c60*/  @!P0 SYNCS.PHASECHK.TRANS64 P0, [R3+URZ+0xa0], R0 ;  /* 0x0000a000030085a7 */ /* 0x000f2400080010ff */
[----:B----4-:R-:W-:Y:S05]  /*7c70*/  @!P0 BRA `(.L_x_43) ;  /* 0xfffffffc00f08947 */ /* 0x010fea000383ffff */
[----:B------:R-:W-:Y:S05]  /*7c80*/  BRA `(.L_x_131) ;  /* 0xffffffa800287947 */ /* 0x000fea000383ffff */
.L_x_47:
[----:B------:R-:W-:-:S07]  /*7c90*/  MOV R0, UR4 ;  /* 0x0000000400007c02 */ /* 0x000fce0008000f00 */
.L_x_132:
[----:B-1----:R1:W2:Y:S02]  /*7ca0*/  SYNCS.PHASECHK.TRANS64.TRYWAIT P0, [R0+URZ], R2 ;  /* 0x00000002000075a7 */ /* 0x0022a400080011ff */
[----:B--2---:R-:W-:Y:S05]  /*7cb0*/  @!P0 NANOSLEEP.SYNCS 0x989680 ;  /* 0x009896800000895d */ /* 0x004fea0003900000 */
[----:B------:R-:W2:Y:S02]  /*7cc0*/  @!P0 SYNCS.PHASECHK.TRANS64 P0, [R0+URZ], R2 ;  /* 0x00000002000085a7 */ /* 0x000ea400080010ff */
[----:B--2---:R-:W-:Y:S05]  /*7cd0*/  @!P0 BRA `(.L_x_132) ;  /* 0xfffffffc00f08947 */ /* 0x004fea000383ffff */
[----:B------:R-:W-:Y:S05]  /*7ce0*/  BRA `(.L_x_133) ;  /* 0xffffffac00d47947 */ /* 0x000fea000383ffff */
.L_x_48:
[----:B------:R-:W-:-:S07]  /*7cf0*/  MOV R0, UR5 ;  /* 0x0000000500007c02 */ /* 0x000fce0008000f00 */
.L_x_134:
[----:B-1----:R1:W2:Y:S02]  /*7d00*/  SYNCS.PHASECHK.TRANS64.TRYWAIT P0, [R0+URZ], R3 ;  /* 0x00000003000075a7 */ /* 0x0022a400080011ff */
[----:B--2---:R-:W-:Y:S05]  /*7d10*/  @!P0 NANOSLEEP.SYNCS 0x989680 ;  /* 0x009896800000895d */ /* 0x004fea0003900000 */
[----:B------:R-:W2:Y:S02]  /*7d20*/  @!P0 SYNCS.PHASECHK.TRANS64 P0, [R0+URZ], R3 ;  /* 0x00000003000085a7 */ /* 0x000ea400080010ff */
[----:B--2---:R-:W-:Y:S05]  /*7d30*/  @!P0 BRA `(.L_x_134) ;  /* 0xfffffffc00f08947 */ /* 0x004fea000383ffff */
[----:B------:R-:W-:Y:S05]  /*7d40*/  BRA `(.L_x_135) ;  /* 0xffffffac00e07947 */ /* 0x000fea000383ffff */
.L_x_49:
[----:B------:R-:W-:-:S07]  /*7d50*/  MOV R0, UR5 ;  /* 0x0000000500007c02 */ /* 0x000fce0008000f00 */
.L_x_136:
[----:B-1----:R1:W2:Y:S02]  /*7d60*/  SYNCS.PHASECHK.TRANS64.TRYWAIT P0, [R0+URZ], R3 ;  /* 0x00000003000075a7 */ /* 0x0022a400080011ff */
[----:B--2---:R-:W-:Y:S05]  /*7d70*/  @!P0 NANOSLEEP.SYNCS 0x989680 ;  /* 0x009896800000895d */ /* 0x004fea0003900000 */
[----:B------:R-:W2:Y:S02]  /*7d80*/  @!P0 SYNCS.PHASECHK.TRANS64 P0, [R0+URZ], R3 ;  /* 0x00000003000085a7 */ /* 0x000ea400080010ff */
[----:B--2---:R-:W-:Y:S05]  /*7d90*/  @!P0 BRA `(.L_x_136) ;  /* 0xfffffffc00f08947 */ /* 0x004fea000383ffff */
[----:B------:R-:W-:Y:S05]  /*7da0*/  BRA `(.L_x_137) ;  /* 0xffffffac00ec7947 */ /* 0x000fea000383ffff */
.L_x_50:
[----:B------:R-:W-:-:S07]  /*7db0*/  MOV R0, UR5 ;  /* 0x0000000500007c02 */ /* 0x000fce0008000f00 */
.L_x_138:
[----:B-1----:R1:W2:Y:S02]  /*7dc0*/  SYNCS.PHASECHK.TRANS64.TRYWAIT P0, [R0+URZ], R3 ;  /* 0x00000003000075a7 */ /* 0x0022a400080011ff */
[----:B--2---:R-:W-:Y:S05]  /*7dd0*/  @!P0 NANOSLEEP.SYNCS 0x989680 ;  /* 0x009896800000895d */ /* 0x004fea0003900000 */
[----:B------:R-:W2:Y:S02]  /*7de0*/  @!P0 SYNCS.PHASECHK.TRANS64 P0, [R0+URZ], R3 ;  /* 0x00000003000085a7 */ /* 0x000ea400080010ff */
[----:B--2---:R-:W-:Y:S05]  /*7df0*/  @!P0 BRA `(.L_x_138) ;  /* 0xfffffffc00f08947 */ /* 0x004fea000383ffff */
[----:B------:R-:W-:Y:S05]  /*7e00*/  BRA `(.L_x_139) ;  /* 0xffffffac00f87947 */ /* 0x000fea000383ffff */
.L_x_51:
[----:B------:R-:W-:-:S07]  /*7e10*/  MOV R0, UR5 ;  /* 0x0000000500007c02 */ /* 0x000fce0008000f00 */
.L_x_140:
[----:B-1----:R1:W2:Y:S02]  /*7e20*/  SYNCS.PHASECHK.TRANS64.TRYWAIT P0, [R0+URZ], R3 ;  /* 0x00000003000075a7 */ /* 0x0022a400080011ff */
[----:B--2---:R-:W-:Y:S05]  /*7e30*/  @!P0 NANOSLEEP.SYNCS 0x989680 ;  /* 0x009896800000895d */ /* 0x004fea0003900000 */
[----:B------:R-:W2:Y:S02]  /*7e40*/  @!P0 SYNCS.PHASECHK.TRANS64 P0, [R0+URZ], R3 ;  /* 0x00000003000085a7 */ /* 0x000ea400080010ff */
[----:B--2---:R-:W-:Y:S05]  /*7e50*/  @!P0 BRA `(.L_x_140) ;  /* 0xfffffffc00f08947 */ /* 0x004fea000383ffff */
[----:B------:R-:W-:Y:S05]  /*7e60*/  BRA `(.L_x_141) ;  /* 0xffffffb000047947 */ /* 0x000fea000383ffff */
.L_x_54:
[----:B--2---:R2:W3:Y:S02]  /*7e70*/  SYNCS.PHASECHK.TRANS64.TRYWAIT P0, [R2+URZ+0x100], R4 ;  /* 0x00010004020075a7 */ /* 0x0044e400080011ff */
[----:B---3--:R-:W-:Y:S05]  /*7e80*/  @!P0 NANOSLEEP.SYNCS 0x989680 ;  /* 0x009896800000895d */ /* 0x008fea0003900000 */
[----:B------:R-:W3:Y:S02]  /*7e90*/  @!P0 SYNCS.PHASECHK.TRANS64 P0, [R2+URZ+0x100], R4 ;  /* 0x00010004020085a7 */ /* 0x000ee400080010ff */
[----:B---3--:R-:W-:Y:S05]  /*7ea0*/  @!P0 BRA `(.L_x_54) ;  /* 0xfffffffc00f08947 */ /* 0x008fea000383ffff */
[----:B------:R-:W-:Y:S05]  /*7eb0*/  BRA `(.L_x_142) ;  /* 0xffffffb000607947 */ /* 0x000fea000383ffff */
.L_x_55:
[----:B------:R-:W-:-:S07]  /*7ec0*/  MOV R2, UR4 ;  /* 0x0000000400027c02 */ /* 0x000fce0008000f00 */
.L_x_143:
[----:B--2---:R2:W3:Y:S02]  /*7ed0*/  SYNCS.PHASECHK.TRANS64.TRYWAIT P0, [R2+URZ+0xb0], R5 ;  /* 0x0000b005020075a7 */ /* 0x0044e400080011ff */
[----:B---3--:R-:W-:Y:S05]  /*7ee0*/  @!P0 NANOSLEEP.SYNCS 0x989680 ;  /* 0x009896800000895d */ /* 0x008fea0003900000 */
[----:B------:R-:W3:Y:S02]  /*7ef0*/  @!P0 SYNCS.PHASECHK.TRANS64 P0, [R2+URZ+0xb0], R5 ;  /* 0x0000b005020085a7 */ /* 0x000ee400080010ff */
[----:B---3--:R-:W-:Y:S05]  /*7f00*/  @!P0 BRA `(.L_x_143) ;  /* 0xfffffffc00f08947 */ /* 0x008fea000383ffff */
[----:B------:R-:W-:Y:S05]  /*7f10*/  BRA `(.L_x_144) ;  /* 0xffffffb000707947 */ /* 0x000fea000383ffff */
.L_x_56:
[----:B--2---:R2:W3:Y:S02]  /*7f20*/  SYNCS.PHASECHK.TRANS64.TRYWAIT P1, [R2+URZ+0xa0], R4 ;  /* 0x0000a004020075a7 */ /* 0x0044e400080211ff */
[----:B---3--:R-:W-:Y:S05]  /*7f30*/  @!P1 NANOSLEEP.SYNCS 0x989680 ;  /* 0x009896800000995d */ /* 0x008fea0003900000 */
[----:B------:R-:W3:Y:S02]  /*7f40*/  @!P1 SYNCS.PHASECHK.TRANS64 P1, [R2+URZ+0xa0], R4 ;  /* 0x0000a004020095a7 */ /* 0x000ee400080210ff */
[----:B---3--:R-:W-:Y:S05]  /*7f50*/  @!P1 BRA `(.L_x_56) ;  /* 0xfffffffc00f09947 */ /* 0x008fea000383ffff */
[----:B------:R-:W-:Y:S05]  /*7f60*/  BRA `(.L_x_145) ;  /* 0xffffffb000a07947 */ /* 0x000fea000383ffff */
.L_x_59:
[----:B------:R-:W-:-:S07]  /*7f70*/  MOV R0, UR4 ;  /* 0x0000000400007c02 */ /* 0x000fce0008000f00 */
.L_x_146:
[----:B--2---:R2:W3:Y:S02]  /*7f80*/  SYNCS.PHASECHK.TRANS64.TRYWAIT P0, [R0+URZ+0xb0], R2 ;  /* 0x0000b002000075a7 */ /* 0x0044e400080011ff */
[----:B---3--:R-:W-:Y:S05]  /*7f90*/  @!P0 NANOSLEEP.SYNCS 0x989680 ;  /* 0x009896800000895d */ /* 0x008fea0003900000 */
[----:B------:R-:W3:Y:S02]  /*7fa0*/  @!P0 SYNCS.PHASECHK.TRANS64 P0, [R0+URZ+0xb0], R2 ;  /* 0x0000b002000085a7 */ /* 0x000ee400080010ff */
[----:B---3--:R-:W-:Y:S05]  /*7fb0*/  @!P0 BRA `(.L_x_146) ;  /* 0xfffffffc00f08947 */ /* 0x008fea000383ffff */
[----:B------:R-:W-:Y:S05]  /*7fc0*/  BRA `(.L_x_58) ;  /* 0xffffffb000f47947 */ /* 0x000fea000383ffff */
.L_x_66:
[----:B-1----:R1:W2:Y:S02]  /*7fd0*/  SYNCS.PHASECHK.TRANS64.TRYWAIT P1, [R0+URZ+0xa0], R2 ;  /* 0x0000a002000075a7 */ /* 0x0022a400080211ff */
[----:B--2---:R-:W-:Y:S05]  /*7fe0*/  @!P1 NANOSLEEP.SYNCS 0x989680 ;  /* 0x009896800000995d */ /* 0x004fea0003900000 */
[----:B------:R-:W2:Y:S02]  /*7ff0*/  @!P1 SYNCS.PHASECHK.TRANS64 P1, [R0+URZ+0xa0], R2 ;  /* 0x0000a002000095a7 */ /* 0x000ea400080210ff */
[----:B--2---:R-:W-:Y:S05]  /*8000*/  @!P1 BRA `(.L_x_66) ;  /* 0xfffffffc00f09947 */ /* 0x004fea000383ffff */
[----:B------:R-:W-:Y:S05]  /*8010*/  BRA `(.L_x_147) ;  /* 0xffffffb800887947 */ /* 0x000fea000383ffff */
.L_x_67:
[----:B------:R-:W-:-:S07]  /*8020*/  MOV R2, UR46 ;  /* 0x0000002e00027c02 */ /* 0x000fce0008000f00 */
.L_x_148:
[----:B-1----:R1:W2:Y:S02]  /*8030*/  SYNCS.PHASECHK.TRANS64.TRYWAIT P0, [R2+URZ+0xe0], R0 ;  /* 0x0000e000020075a7 */ /* 0x0022a400080011ff */
[----:B--2---:R-:W-:Y:S05]  /*8040*/  @!P0 NANOSLEEP.SYNCS 0x989680 ;  /* 0x009896800000895d */ /* 0x004fea0003900000 */
[----:B------:R-:W2:Y:S02]  /*8050*/  @!P0 SYNCS.PHASECHK.TRANS64 P0, [R2+URZ+0xe0], R0 ;  /* 0x0000e000020085a7 */ /* 0x000ea400080010ff */
[----:B--2---:R-:W-:Y:S05]  /*8060*/  @!P0 BRA `(.L_x_148) ;  /* 0xfffffffc00f08947 */ /* 0x004fea000383ffff */
[----:B------:R-:W-:Y:S05]  /*8070*/  BRA `(.L_x_149) ;  /* 0xffffffb800d87947 */ /* 0x000fea000383ffff */
.L_x_70:
[----:B------:R-:W-:Y:S07]  /*8080*/  MOV R0, UR7 ;  /* 0x0000000700007c02 */ /* 0x000fee0008000f00 */
.L_x_150:
[----:B-1----:R1:W2:Y:S02]  /*8090*/  SYNCS.PHASECHK.TRANS64.TRYWAIT P0, [R0+URZ], R2 ;  /* 0x00000002000075a7 */ /* 0x0022a400080011ff */
[----:B--2---:R-:W-:Y:S05]  /*80a0*/  @!P0 NANOSLEEP.SYNCS 0x989680 ;  /* 0x009896800000895d */ /* 0x004fea0003900000 */
[----:B------:R-:W2:Y:S02]  /*80b0*/  @!P0 SYNCS.PHASECHK.TRANS64 P0, [R0+URZ], R2 ;  /* 0x00000002000085a7 */ /* 0x000ea400080010ff */
[----:B--2---:R-:W-:Y:S05]  /*80c0*/  @!P0 BRA `(.L_x_150) ;  /* 0xfffffffc00f08947 */ /* 0x004fea000383ffff */
[----:B------:R-:W-:Y:S05]  /*80d0*/  BRA `(.L_x_69) ;  /* 0xffffffb800f47947 */ /* 0x000fea000383ffff */
.L_x_73:
[----:B------:R-:W-:-:S07]  /*80e0*/  MOV R0, UR4 ;  /* 0x0000000400007c02 */ /* 0x000fce0008000f00 */
.L_x_151:
[----:B--2---:R2:W4:Y:S02]  /*80f0*/  SYNCS.PHASECHK.TRANS64.TRYWAIT P0, [R0+URZ], R2 ;  /* 0x00000002000075a7 */ /* 0x00452400080011ff */
[----:B----4-:R-:W-:Y:S05]  /*8100*/  @!P0 NANOSLEEP.SYNCS 0x989680 ;  /* 0x009896800000895d */ /* 0x010fea0003900000 */
[----:B------:R-:W4:Y:S02]  /*8110*/  @!P0 SYNCS.PHASECHK.TRANS64 P0, [R0+URZ], R2 ;  /* 0x00000002000085a7 */ /* 0x000f2400080010ff */
[----:B----4-:R-:W-:Y:S05]  /*8120*/  @!P0 BRA `(.L_x_151) ;  /* 0xfffffffc00f08947 */ /* 0x010fea000383ffff */
[----:B------:R-:W-:Y:S05]  /*8130*/  BRA `(.L_x_152) ;  /* 0xffffffc000207947 */ /* 0x000fea000383ffff */
.L_x_74:
[----:B------:R-:W-:-:S07]  /*8140*/  MOV R0, UR5 ;  /* 0x0000000500007c02 */ /* 0x000fce0008000f00 */
.L_x_153:
[----:B-1----:R1:W2:Y:S02]  /*8150*/  SYNCS.PHASECHK.TRANS64.TRYWAIT P0, [R0+URZ], R3 ;  /* 0x00000003000075a7 */ /* 0x0022a400080011ff */
[----:B--2---:R-:W-:Y:S05]  /*8160*/  @!P0 NANOSLEEP.SYNCS 0x989680 ;  /* 0x009896800000895d */ /* 0x004fea0003900000 */
[----:B------:R-:W2:Y:S02]  /*8170*/  @!P0 SYNCS.PHASECHK.TRANS64 P0, [R0+URZ], R3 ;  /* 0x00000003000085a7 */ /* 0x000ea400080010ff */
[----:B--2---:R-:W-:Y:S05]  /*8180*/  @!P0 BRA `(.L_x_153) ;  /* 0xfffffffc00f08947 */ /* 0x004fea000383ffff */
[----:B------:R-:W-:Y:S05]  /*8190*/  BRA `(.L_x_154) ;  /* 0xffffffc0002c7947 */ /* 0x000fea000383ffff */
.L_x_75:
[----:B------:R-:W-:-:S07]  /*81a0*/  MOV R0, UR5 ;  /* 0x0000000500007c02 */ /* 0x000fce0008000f00 */
.L_x_155:
[----:B-1----:R1:W2:Y:S02]  /*81b0*/  SYNCS.PHASECHK.TRANS64.TRYWAIT P0, [R0+URZ], R3 ;  /* 0x00000003000075a7 */ /* 0x0022a400080011ff */
[----:B--2---:R-:W-:Y:S05]  /*81c0*/  @!P0 NANOSLEEP.SYNCS 0x989680 ;  /* 0x009896800000895d */ /* 0x004fea0003900000 */
[----:B------:R-:W2:Y:S02]  /*81d0*/  @!P0 SYNCS.PHASECHK.TRANS64 P0, [R0+URZ], R3 ;  /* 0x00000003000085a7 */ /* 0x000ea400080010ff */
[----:B--2---:R-:W-:Y:S05]  /*81e0*/  @!P0 BRA `(.L_x_155) ;  /* 0xfffffffc00f08947 */ /* 0x004fea000383ffff */
[----:B------:R-:W-:Y:S05]  /*81f0*/  BRA `(.L_x_156) ;  /* 0xffffffc000387947 */ /* 0x000fea000383ffff */
.L_x_76:
[----:B-1----:R-:W-:-:S07]  /*8200*/  MOV R0, UR4 ;  /* 0x0000000400007c02 */ /* 0x002fce0008000f00 */
.L_x_157:
[----:B-1----:R1:W2:Y:S02]  /*8210*/  SYNCS.PHASECHK.TRANS64.TRYWAIT P0, [R0+URZ], R2 ;  /* 0x00000002000075a7 */ /* 0x0022a400080011ff */
[----:B--2---:R-:W-:Y:S05]  /*8220*/  @!P0 NANOSLEEP.SYNCS 0x989680 ;  /* 0x009896800000895d */ /* 0x004fea0003900000 */
[----:B------:R-:W2:Y:S02]  /*8230*/  @!P0 SYNCS.PHASECHK.TRANS64 P0, [R0+URZ], R2 ;  /* 0x00000002000085a7 */ /* 0x000ea400080010ff */
[----:B--2---:R-:W-:Y:S05]  /*8240*/  @!P0 BRA `(.L_x_157) ;  /* 0xfffffffc00f08947 */ /* 0x004fea000383ffff */
[----:B------:R-:W-:Y:S05]  /*8250*/  BRA `(.L_x_158) ;  /* 0xffffffc000447947 */ /* 0x000fea000383ffff */
.L_x_81:
[----:B---3--:R3:W4:Y:S02]  /*8260*/  SYNCS.PHASECHK.TRANS64.TRYWAIT P0, [R12+URZ+0xa0], R0 ;  /* 0x0000a0000c0075a7 */ /* 0x00872400080011ff */
[----:B----4-:R-:W-:Y:S05]  /*8270*/  @!P0 NANOSLEEP.SYNCS 0x989680 ;  /* 0x009896800000895d */ /* 0x010fea0003900000 */
[----:B------:R-:W4:Y:S02]  /*8280*/  @!P0 SYNCS.PHASECHK.TRANS64 P0, [R12+URZ+0xa0], R0 ;  /* 0x0000a0000c0085a7 */ /* 0x000f2400080010ff */
[----:B----4-:R-:W-:Y:S05]  /*8290*/  @!P0 BRA `(.L_x_81) ;  /* 0xfffffffc00f08947 */ /* 0x010fea000383ffff */
[----:B------:R-:W-:Y:S05]  /*82a0*/  BRA `(.L_x_159) ;  /* 0xffffffc400547947 */ /* 0x000fea000383ffff */
.L_x_84:
[----:B-1----:R-:W-:Y:S07]  /*82b0*/  MOV R0, UR24 ;  /* 0x0000001800007c02 */ /* 0x002fee0008000f00 */
.L_x_160:
[----:B-1----:R1:W3:Y:S02]  /*82c0*/  SYNCS.PHASECHK.TRANS64.TRYWAIT P2, [R0+URZ+0x98], R6 ;  /* 0x00009806000075a7 */ /* 0x0022e400080411ff */
[----:B---3--:R-:W-:Y:S05]  /*82d0*/  @!P2 NANOSLEEP.SYNCS 0x989680 ;  /* 0x009896800000a95d */ /* 0x008fea0003900000 */
[----:B------:R-:W3:Y:S02]  /*82e0*/  @!P2 SYNCS.PHASECHK.TRANS64 P2, [R0+URZ+0x98], R6 ;  /* 0x000098060000a5a7 */ /* 0x000ee400080410ff */
[----:B---3--:R-:W-:Y:S05]  /*82f0*/  @!P2 BRA `(.L_x_160) ;  /* 0xfffffffc00f0a947 */ /* 0x008fea000383ffff */
[----:B------:R-:W-:Y:S05]  /*8300*/  BRA `(.L_x_83) ;  /* 0xffffffc800b87947 */ /* 0x000fea000383ffff */
.L_x_87:
[----:B------:R-:W-:Y:S07]  /*8310*/  MOV R0, UR4 ;  /* 0x0000000400007c02 */ /* 0x000fee0008000f00 */
.L_x_161:
[----:B-1----:R1:W3:Y:S02]  /*8320*/  SYNCS.PHASECHK.TRANS64.TRYWAIT P0, [R0+URZ+0x78], R9 ;  /* 0x00007809000075a7 */ /* 0x0022e400080011ff */
[----:B---3--:R-:W-:Y:S05]  /*8330*/  @!P0 NANOSLEEP.SYNCS 0x989680 ;  /* 0x009896800000895d */ /* 0x008fea0003900000 */
[----:B------:R-:W3:Y:S02]  /*8340*/  @!P0 SYNCS.PHASECHK.TRANS64 P0, [R0+URZ+0x78], R9 ;  /* 0x00007809000085a7 */ /* 0x000ee400080010ff */
[----:B---3--:R-:W-:Y:S05]  /*8350*/  @!P0 BRA `(.L_x_161) ;  /* 0xfffffffc00f08947 */ /* 0x008fea000383ffff */
[----:B------:R-:W-:Y:S05]  /*8360*/  BRA `(.L_x_162) ;  /* 0xffffffcc00187947 */ /* 0x000fea000383ffff */
.L_x_88:
[----:B------:R-:W-:Y:S07]  /*8370*/  MOV R6, UR5 ;  /* 0x0000000500067c02 */ /* 0x000fee0008000f00 */
.L_x_163:
[----:B-1----:R1:W3:Y:S02]  /*8380*/  SYNCS.PHASECHK.TRANS64.TRYWAIT P0, [R6+URZ+0x78], R0 ;  /* 0x00007800060075a7 */ /* 0x0022e400080011ff */
[----:B---3--:R-:W-:Y:S05]  /*8390*/  @!P0 NANOSLEEP.SYNCS 0x989680 ;  /* 0x009896800000895d */ /* 0x008fea0003900000 */
[----:B------:R-:W3:Y:S02]  /*83a0*/  @!P0 SYNCS.PHASECHK.TRANS64 P0, [R6+URZ+0x78], R0 ;  /* 0x00007800060085a7 */ /* 0x000ee400080010ff */
[----:B---3--:R-:W-:Y:S05]  /*83b0*/  @!P0 BRA `(.L_x_163) ;  /* 0xfffffffc00f08947 */ /* 0x008fea000383ffff */
[----:B------:R-:W-:Y:S05]  /*83c0*/  BRA `(.L_x_164) ;  /* 0xffffffcc00747947 */ /* 0x000fea000383ffff */
.L_x_90:
[----:B------:R-:W-:-:S07]  /*83d0*/  MOV R0, UR4 ;  /* 0x0000000400007c02 */ /* 0x000fce0008000f00 */
.L_x_165:
[----:B-1----:R1:W4:Y:S02]  /*83e0*/  SYNCS.PHASECHK.TRANS64.TRYWAIT P0, [R0+URZ], R2 ;  /* 0x00000002000075a7 */ /* 0x00232400080011ff */
[----:B----4-:R-:W-:Y:S05]  /*83f0*/  @!P0 NANOSLEEP.SYNCS 0x989680 ;  /* 0x009896800000895d */ /* 0x010fea0003900000 */
[----:B------:R-:W4:Y:S02]  /*8400*/  @!P0 SYNCS.PHASECHK.TRANS64 P0, [R0+URZ], R2 ;  /* 0x00000002000085a7 */ /* 0x000f2400080010ff */
[----:B----4-:R-:W-:Y:S05]  /*8410*/  @!P0 BRA `(.L_x_165) ;  /* 0xfffffffc00f08947 */ /* 0x010fea000383ffff */
[----:B------:R-:W-:Y:S05]  /*8420*/  BRA `(.L_x_166) ;  /* 0xffffffd000047947 */ /* 0x000fea000383ffff */
.L_x_91:
[----:B------:R-:W-:-:S07]  /*8430*/  MOV R0, UR5 ;  /* 0x0000000500007c02 */ /* 0x000fce0008000f00 */
.L_x_167:
[----:B-1----:R1:W4:Y:S02]  /*8440*/  SYNCS.PHASECHK.TRANS64.TRYWAIT P0, [R0+URZ], R2 ;  /* 0x00000002000075a7 */ /* 0x00232400080011ff */
[----:B----4-:R-:W-:Y:S05]  /*8450*/  @!P0 NANOSLEEP.SYNCS 0x989680 ;  /* 0x009896800000895d */ /* 0x010fea0003900000 */
[----:B------:R-:W4:Y:S02]  /*8460*/  @!P0 SYNCS.PHASECHK.TRANS64 P0, [R0+URZ], R2 ;  /* 0x00000002000085a7 */ /* 0x000f2400080010ff */
[----:B----4-:R-:W-:Y:S05]  /*8470*/  @!P0 BRA `(.L_x_167) ;  /* 0xfffffffc00f08947 */ /* 0x010fea000383ffff */
[----:B------:R-:W-:Y:S05]  /*8480*/  BRA `(.L_x_168) ;  /* 0xffffffd000107947 */ /* 0x000fea000383ffff */
.L_x_93:
[----:B--2---:R2:W4:Y:S02]  /*8490*/  SYNCS.PHASECHK.TRANS64.TRYWAIT P0, [R0+URZ+0xa0], R2 ;  /* 0x0000a002000075a7 */ /* 0x00452400080011ff */
[----:B----4-:R-:W-:Y:S05]  /*84a0*/  @!P0 NANOSLEEP.SYNCS 0x989680 ;  /* 0x009896800000895d */ /* 0x010fea0003900000 */
[----:B------:R-:W4:Y:S02]  /*84b0*/  @!P0 SYNCS.PHASECHK.TRANS64 P0, [R0+URZ+0xa0], R2 ;  /* 0x0000a002000085a7 */ /* 0x000f2400080010ff */
[----:B----4-:R-:W-:Y:S05]  /*84c0*/  @!P0 BRA `(.L_x_93) ;  /* 0xfffffffc00f08947 */ /* 0x010fea000383ffff */
[----:B------:R-:W-:Y:S05]  /*84d0*/  BRA `(.L_x_169) ;  /* 0xffffffd000fc7947 */ /* 0x000fea000383ffff */
.L_x_103:
[----:B-1----:R1:W2:Y:S02]  /*84e0*/  SYNCS.PHASECHK.TRANS64.TRYWAIT P0, [R2+URZ+0x60], R0 ;  /* 0x00006000020075a7 */ /* 0x0022a400080011ff */
[----:B--2---:R-:W-:Y:S05]  /*84f0*/  @!P0 NANOSLEEP.SYNCS 0x989680 ;  /* 0x009896800000895d */ /* 0x004fea0003900000 */
[----:B------:R-:W2:Y:S02]  /*8500*/  @!P0 SYNCS.PHASECHK.TRANS64 P0, [R2+URZ+0x60], R0 ;  /* 0x00006000020085a7 */ /* 0x000ea400080010ff */
[----:B--2---:R-:W-:Y:S05]  /*8510*/  @!P0 BRA `(.L_x_103) ;  /* 0xfffffffc00f08947 */ /* 0x004fea000383ffff */
[----:B------:R-:W-:Y:S05]  /*8520*/  BRA `(.L_x_102) ;  /* 0xffffffe000607947 */ /* 0x000fea000383ffff */
.L_x_105:
[----:B--2---:R2:W3:Y:S02]  /*8530*/  SYNCS.PHASECHK.TRANS64.TRYWAIT P1, [R73+URZ+0xc0], R3 ;  /* 0x0000c003490075a7 */ /* 0x0044e400080211ff */
[----:B---3--:R-:W-:Y:S05]  /*8540*/  @!P1 NANOSLEEP.SYNCS 0x989680 ;  /* 0x009896800000995d */ /* 0x008fea0003900000 */
[----:B------:R-:W3:Y:S02]  /*8550*/  @!P1 SYNCS.PHASECHK.TRANS64 P1, [R73+URZ+0xc0], R3 ;  /* 0x0000c003490095a7 */ /* 0x000ee400080210ff */
[----:B---3--:R-:W-:Y:S05]  /*8560*/  @!P1 BRA `(.L_x_105) ;  /* 0xfffffffc00f09947 */ /* 0x008fea000383ffff */
[----:B------:R-:W-:Y:S05]  /*8570*/  BRA `(.L_x_104) ;  /* 0xffffffe000d87947 */ /* 0x000fea000383ffff */
.L_x_116:
[----:B-1----:R1:W2:Y:S02]  /*8580*/  SYNCS.PHASECHK.TRANS64.TRYWAIT P0, [R2+URZ+0x60], R74 ;  /* 0x0000604a020075a7 */ /* 0x0022a400080011ff */
[----:B--2---:R-:W-:Y:S05]  /*8590*/  @!P0 NANOSLEEP.SYNCS 0x989680 ;  /* 0x009896800000895d */ /* 0x004fea0003900000 */
[----:B------:R-:W2:Y:S02]  /*85a0*/  @!P0 SYNCS.PHASECHK.TRANS64 P0, [R2+URZ+0x60], R74 ;  /* 0x0000604a020085a7 */ /* 0x000ea400080010ff */
[----:B--2---:R-:W-:Y:S05]  /*85b0*/  @!P0 BRA `(.L_x_116) ;  /* 0xfffffffc00f08947 */ /* 0x004fea000383ffff */
[----:B------:R-:W-:Y:S05]  /*85c0*/  BRA `(.L_x_115) ;  /* 0xffffffe800a47947 */ /* 0x000fea000383ffff */
        .weak           $__internal_0_$__cuda_sm10x_tcgen05_guardrail_trap_col_being_dealloced_not_returned_by_alloc
        .type           $__internal_0_$__cuda_sm10x_tcgen05_guardrail_trap_col_being_dealloced_not_returned_by_alloc,@function
        .size           $__internal_0_$__cuda_sm10x_tcgen05_guardrail_trap_col_being_dealloced_not_returned_by_alloc,($__internal_1_$__cuda_sm10x_tcgen05_guardrail_trap_phase_invalid_during_alloc - $__internal_0_$__cuda_sm10x_tcgen05_guardrail_trap_col_being_dealloced_not_returned_by_alloc)
$__internal_0_$__cuda_sm10x_tcgen05_guardrail_trap_col_being_dealloced_not_returned_by_alloc:
[----:B------:R-:W-:Y:S05]  /*85d0*/  BPT.TRAP 0x1 ;  /* 0x000000040000795c */ /* 0x000fea0000300000 */
[----:B------:R-:W-:-:S04]  /*85e0*/  HFMA2 R3, -RZ, RZ, 0, 0 ;  /* 0x00000000ff037431 */ /* 0x000fc800000001ff */
[----:B------:R-:W-:Y:S05]  /*85f0*/  RET.REL.NODEC R2 `(_ZN7cutlass13device_kernelINS_4gemm6kernel13GemmUniversalIN4cute5tupleIJiiiiEEENS1_10collective13CollectiveMmaINS1_35MainloopSm100TmaUmmaWarpSpecializedILi6ELi2ELi4ENS5_IJNS4_1CILi2EEENSA_ILi4EEENSA_ILi1EEEEEEEENS5_IJNSA_ILi64EEESG_SG_EEEfNS5_IJlSD_lEEEfSI_NS4_8TiledMMAINS4_8MMA_AtomIJNS4_17SM100_MMA_TF32_SSINS_10tfloat32_tESM_fLi64ELi64ELNS4_4UMMA5MajorE0ELSO_0ELNSN_7ScaleInE0ELSP_0EEEEEENS4_6LayoutINS5_IJSD_SD_SD_EEENS5_IJNSA_ILi0EEESU_SU_EEEEENS5_IJNS4_10UnderscoreESX_SX_EEEEENS4_23SM90_TMA_LOAD_MULTICASTENS4_14ComposedLayoutINS4_7SwizzleILi3ELi4ELi3EEENS4_18smem_ptr_flag_bitsILi32EEENSS_INS5_IJNSA_ILi8EEENSA_ILi32EEEEEENS5_IJS17_SD_EEEEEEEvNS4_8identityES10_S1B_vS1C_EENS_8epilogue10collective18CollectiveEpilogueINS1E_23Sm100TmaWarpSpecializedILi3ELi2ELi16ELb1ELb0EEEJSH_NS5_IJNSS_ISG_SD_EENSS_IS17_SD_EEEEEfSI_fSI_NS1E_6fusion15FusionCallbacksIS1I_NS1M_17LinearCombinationIffffLNS_15FloatRoundStyleE2EEESH_S1L_JEEENS4_5SM1004TMEM4LOAD26SM100_TMEM_LOAD_16dp128b8xENS4_13SM90_TMA_LOADES1B_NS4_17SM75_U32x4_LDSM_NENS4_14SM90_TMA_STOREES1B_NS4_17SM90_U32x4_STSM_NENS4_39AutoVectorizingCopyWithAssumedAlignmentILi128EEEEEEvvEEEEvNT_6ParamsE) ;  /* 0xffffff7802807950 */ /* 0x000fea0003c3ffff */
        .weak           $__internal_1_$__cuda_sm10x_tcgen05_guardrail_trap_phase_invalid_during_alloc
        .type           $__internal_1_$__cuda_sm10x_tcgen05_guardrail_trap_phase_invalid_during_alloc,@function
        .size           $__internal_1_$__cuda_sm10x_tcgen05_guardrail_trap_phase_invalid_during_alloc,($__internal_2_$__cuda_sm10x_tcgen05_guardrail_trap_unallocated_columns_being_dealloced - $__internal_1_$__cuda_sm10x_tcgen05_guardrail_trap_phase_invalid_during_alloc)
$__internal_1_$__cuda_sm10x_tcgen05_guardrail_trap_phase_invalid_during_alloc:
[----:B------:R-:W-:Y:S05]  /*8600*/  BPT.TRAP 0x1 ;  /* 0x000000040000795c */ /* 0x000fea0000300000 */
[----:B------:R-:W-:-:S04]  /*8610*/  MOV R5, 0x0 ;  /* 0x0000000000057802 */ /* 0x000fc80000000f00 */
[----:B------:R-:W-:Y:S05]  /*8620*/  RET.REL.NODEC R4 `(_ZN7cutlass13device_kernelINS_4gemm6kernel13GemmUniversalIN4cute5tupleIJiiiiEEENS1_10collective13CollectiveMmaINS1_35MainloopSm100TmaUmmaWarpSpecializedILi6ELi2ELi4ENS5_IJNS4_1CILi2EEENSA_ILi4EEENSA_ILi1EEEEEEEENS5_IJNSA_ILi64EEESG_SG_EEEfNS5_IJlSD_lEEEfSI_NS4_8TiledMMAINS4_8MMA_AtomIJNS4_17SM100_MMA_TF32_SSINS_10tfloat32_tESM_fLi64ELi64ELNS4_4UMMA5MajorE0ELSO_0ELNSN_7ScaleInE0ELSP_0EEEEEENS4_6LayoutINS5_IJSD_SD_SD_EEENS5_IJNSA_ILi0EEESU_SU_EEEEENS5_IJNS4_10UnderscoreESX_SX_EEEEENS4_23SM90_TMA_LOAD_MULTICASTENS4_14ComposedLayoutINS4_7SwizzleILi3ELi4ELi3EEENS4_18smem_ptr_flag_bitsILi32EEENSS_INS5_IJNSA_ILi8EEENSA_ILi32EEEEEENS5_IJS17_SD_EEEEEEEvNS4_8identityES10_S1B_vS1C_EENS_8epilogue10collective18CollectiveEpilogueINS1E_23Sm100TmaWarpSpecializedILi3ELi2ELi16ELb1ELb0EEEJSH_NS5_IJNSS_ISG_SD_EENSS_IS17_SD_EEEEEfSI_fSI_NS1E_6fusion15FusionCallbacksIS1I_NS1M_17LinearCombinationIffffLNS_15FloatRoundStyleE2EEESH_S1L_JEEENS4_5SM1004TMEM4LOAD26SM100_TMEM_LOAD_16dp128b8xENS4_13SM90_TMA_LOADES1B_NS4_17SM75_U32x4_LDSM_NENS4_14SM90_TMA_STOREES1B_NS4_17SM90_U32x4_STSM_NENS4_39AutoVectorizingCopyWithAssumedAlignmentILi128EEEEEEvvEEEEvNT_6ParamsE) ;  /* 0xffffff7804747950 */ /* 0x000fea0003c3ffff */
        .weak           $__internal_2_$__cuda_sm10x_tcgen05_guardrail_trap_unallocated_columns_being_dealloced
        .type           $__internal_2_$__cuda_sm10x_tcgen05_guardrail_trap_unallocated_columns_being_dealloced,@function
        .size           $__internal_2_$__cuda_sm10x_tcgen05_guardrail_trap_unallocated_columns_being_dealloced,(.L_x_171 - $__internal_2_$__cuda_sm10x_tcgen05_guardrail_trap_unallocated_columns_being_dealloced)
$__internal_2_$__cuda_sm10x_tcgen05_guardrail_trap_unallocated_columns_being_dealloced:
[----:B------:R-:W-:Y:S05]  /*8630*/  BPT.TRAP 0x1 ;  /* 0x000000040000795c */ /* 0x000fea0000300000 */
[----:B------:R-:W-:-:S04]  /*8640*/  HFMA2 R3, -RZ, RZ, 0, 0 ;  /* 0x00000000ff037431 */ /* 0x000fc800000001ff */
[----:B------:R-:W-:Y:S05]  /*8650*/  RET.REL.NODEC R2 `(_ZN7cutlass13device_kernelINS_4gemm6kernel13GemmUniversalIN4cute5tupleIJiiiiEEENS1_10collective13CollectiveMmaINS1_35MainloopSm100TmaUmmaWarpSpecializedILi6ELi2ELi4ENS5_IJNS4_1CILi2EEENSA_ILi4EEENSA_ILi1EEEEEEEENS5_IJNSA_ILi64EEESG_SG_EEEfNS5_IJlSD_lEEEfSI_NS4_8TiledMMAINS4_8MMA_AtomIJNS4_17SM100_MMA_TF32_SSINS_10tfloat32_tESM_fLi64ELi64ELNS4_4UMMA5MajorE0ELSO_0ELNSN_7ScaleInE0ELSP_0EEEEEENS4_6LayoutINS5_IJSD_SD_SD_EEENS5_IJNSA_ILi0EEESU_SU_EEEEENS5_IJNS4_10UnderscoreESX_SX_EEEEENS4_23SM90_TMA_LOAD_MULTICASTENS4_14ComposedLayoutINS4_7SwizzleILi3ELi4ELi3EEENS4_18smem_ptr_flag_bitsILi32EEENSS_INS5_IJNSA_ILi8EEENSA_ILi32EEEEEENS5_IJS17_SD_EEEEEEEvNS4_8identityES10_S1B_vS1C_EENS_8epilogue10collective18CollectiveEpilogueINS1E_23Sm100TmaWarpSpecializedILi3ELi2ELi16ELb1ELb0EEEJSH_NS5_IJNSS_ISG_SD_EENSS_IS17_SD_EEEEEfSI_fSI_NS1E_6fusion15FusionCallbacksIS1I_NS1M_17LinearCombinationIffffLNS_15FloatRoundStyleE2EEESH_S1L_JEEENS4_5SM1004TMEM4LOAD26SM100_TMEM_LOAD_16dp128b8xENS4_13SM90_TMA_LOADES1B_NS4_17SM75_U32x4_LDSM_NENS4_14SM90_TMA_STOREES1B_NS4_17SM90_U32x4_STSM_NENS4_39AutoVectorizingCopyWithAssumedAlignmentILi128EEEEEEvvEEEEvNT_6ParamsE) ;  /* 0xffffff7802687950 */ /* 0x000fea0003c3ffff */
.L_x_170:
[----:B------:R-:W-:-:S00]  /*8660*/  BRA `(.L_x_170) ;  /* 0xfffffffc00fc7947 */ /* 0x000fc0000383ffff */
[----:B------:R-:W-:-:S00]  /*8670*/  NOP ;  /* 0x0000000000007918 */ /* 0x000fc00000000000 */
        /* <DEDUP_REMOVED lines=8> */
.L_x_171:


//--------------------- .nv.global.init           --------------------------
	.section	.nv.global.init,"aw",@progbits
.nv.global.init:
	.type		$str$27,@object
	.size		$str$27,($str$28 - $str$27)
$str$27:
        /*0000*/ 	.byte	0x28, 0x61, 0x64, 0x64, 0x72, 0x65, 0x73, 0x73, 0x20, 0x26, 0x20, 0x6d, 0x61, 0x73, 0x6b, 0x29
        /*0010*/ 	.byte	0x20, 0x3d, 0x3d, 0x20, 0x30, 0x00
	.type		$str$28,@object
	.size		$str$28,($str$26 - $str$28)
$str$28:
        /*0016*/ 	.byte	0x2f, 0x74, 0x6d, 0x70, 0x2f, 0x63, 0x75, 0x74, 0x6c, 0x61, 0x73, 0x73, 0x5f, 0x73, 0x77, 0x65
        /*0026*/ 	.byte	0x65, 0x70, 0x5f, 0x73, 0x72, 0x63, 0x2f, 0x69, 0x6e, 0x63, 0x6c, 0x75, 0x64, 0x65, 0x2f, 0x63
        /*0036*/ 	.byte	0x75, 0x74, 0x65, 0x2f, 0x70, 0x6f, 0x69, 0x6e, 0x74, 0x65, 0x72, 0x5f, 0x66, 0x6c, 0x61, 0x67
        /*0046*/ 	.byte	0x67, 0x65, 0x64, 0x2e, 0x68, 0x70, 0x70, 0x00
	.type		$str$26,@object
	.size		$str$26,($str$25 - $str$26)
$str$26:
        /*004e*/ 	.byte	0x2f, 0x74, 0x6d, 0x70, 0x2f, 0x63, 0x75, 0x74, 0x6c, 0x61, 0x73, 0x73, 0x5f, 0x73, 0x77, 0x65
        /*005e*/ 	.byte	0x65, 0x70, 0x5f, 0x73, 0x72, 0x63, 0x2f, 0x69, 0x6e, 0x63, 0x6c, 0x75, 0x64, 0x65, 0x2f, 0x63
        /*006e*/ 	.byte	0x75, 0x74, 0x65, 0x2f, 0x61, 0x74, 0x6f, 0x6d, 0x2f, 0x63, 0x6f, 0x70, 0x79, 0x5f, 0x74, 0x72
        /*007e*/ 	.byte	0x61, 0x69, 0x74, 0x73, 0x5f, 0x73, 0x6d, 0x31, 0x30, 0x30, 0x2e, 0x68, 0x70, 0x70, 0x00
	.type		$str$25,@object
	.size		$str$25,(__unnamed_1 - $str$25)
$str$25:
        /*008d*/ 	.byte	0x28, 0x28, 0x75, 0x69, 0x6e, 0x74, 0x33, 0x32, 0x5f, 0x74, 0x28, 0x74, 0x68, 0x72, 0x65, 0x61
        /*009d*/ 	.byte	0x64, 0x49, 0x64, 0x78, 0x2e, 0x78, 0x29, 0x20, 0x2f, 0x20, 0x33, 0x32, 0x29, 0x20, 0x25, 0x20
        /*00ad*/ 	.byte	0x34, 0x29, 0x20, 0x3d, 0x3d, 0x20, 0x28, 0x28, 0x28, 0x74, 0x6d, 0x65, 0x6d, 0x5f, 0x61, 0x64
        /*00bd*/ 	.byte	0x64, 0x72, 0x20, 0x3e, 0x3e, 0x20, 0x31, 0x36, 0x29, 0x20, 0x2f, 0x20, 0x33, 0x32, 0x29, 0x20
        /*00cd*/ 	.byte	0x25, 0x20, 0x34, 0x29, 0x00
	.type		__unnamed_1,@object
	.size		__unnamed_1,(__unnamed_2 - __unnamed_1)
__unnamed_1:
        /*00d2*/ 	.byte	0x61, 0x75, 0x74, 0x6f, 0x20, 0x63, 0x75, 0x74, 0x65, 0x3a, 0x3a, 0x61, 0x73, 0x5f, 0x70, 0x6f
        /* <DEDUP_REMOVED lines=23> */
        /*0252*/ 	.byte	0x3c, 0x32, 0x30, 0x34, 0x38, 0x3e, 0x3e, 0x3e, 0x3e, 0x5d, 0x00
	.type		__unnamed_2,@object
	.size		__unnamed_2,(.L_2 - __unnamed_2)
__unnamed_2:
        /* <DEDUP_REMOVED lines=45> */
        /*052d*/ 	.byte	0x3e, 0x3e, 0x3e, 0x5d, 0x00
.L_2:


//--------------------- .nv.shared._ZN7cutlass13device_kernelINS_4gemm6kernel13GemmUniversalIN4cute5tupleIJiiiiEEENS1_10collective13CollectiveMmaINS1_35MainloopSm100TmaUmmaWarpSpecializedILi6ELi2ELi4ENS5_IJNS4_1CILi2EEENSA_ILi4EEENSA_ILi1EEEEEEEENS5_IJNSA_ILi64EEESG_SG_EEEfNS5_IJlSD_lEEEfSI_NS4_8TiledMMAINS4_8MMA_AtomIJNS4_17SM100_MMA_TF32_SSINS_10tfloat32_tESM_fLi64ELi64ELNS4_4UMMA5MajorE0ELSO_0ELNSN_7ScaleInE0ELSP_0EEEEEENS4_6LayoutINS5_IJSD_SD_SD_EEENS5_IJNSA_ILi0EEESU_SU_EEEEENS5_IJNS4_10UnderscoreESX_SX_EEEEENS4_23SM90_TMA_LOAD_MULTICASTENS4_14ComposedLayoutINS4_7SwizzleILi3ELi4ELi3EEENS4_18smem_ptr_flag_bitsILi32EEENSS_INS5_IJNSA_ILi8EEENSA_ILi32EEEEEENS5_IJS17_SD_EEEEEEEvNS4_8identityES10_S1B_vS1C_EENS_8epilogue10collective18CollectiveEpilogueINS1E_23Sm100TmaWarpSpecializedILi3ELi2ELi16ELb1ELb0EEEJSH_NS5_IJNSS_ISG_SD_EENSS_IS17_SD_EEEEEfSI_fSI_NS1E_6fusion15FusionCallbacksIS1I_NS1M_17LinearCombinationIffffLNS_15FloatRoundStyleE2EEESH_S1L_JEEENS4_5SM1004TMEM4LOAD26SM100_TMEM_LOAD_16dp128b8xENS4_13SM90_TMA_LOADES1B_NS4_17SM75_U32x4_LDSM_NENS4_14SM90_TMA_STOREES1B_NS4_17SM90_U32x4_STSM_NENS4_39AutoVectorizingCopyWithAssumedAlignmentILi128EEEEEEvvEEEEvNT_6ParamsE --------------------------
	.section	.nv.shared._ZN7cutlass13device_kernelINS_4gemm6kernel13GemmUniversalIN4cute5tupleIJiiiiEEENS1_10collective13CollectiveMmaINS1_35MainloopSm100TmaUmmaWarpSpecializedILi6ELi2ELi4ENS5_IJNS4_1CILi2EEENSA_ILi4EEENSA_ILi1EEEEEEEENS5_IJNSA_ILi64EEESG_SG_EEEfNS5_IJlSD_lEEEfSI_NS4_8TiledMMAINS4_8MMA_AtomIJNS4_17SM100_MMA_TF32_SSINS_10tfloat32_tESM_fLi64ELi64ELNS4_4UMMA5MajorE0ELSO_0ELNSN_7ScaleInE0ELSP_0EEEEEENS4_6LayoutINS5_IJSD_SD_SD_EEENS5_IJNSA_ILi0EEESU_SU_EEEEENS5_IJNS4_10UnderscoreESX_SX_EEEEENS4_23SM90_TMA_LOAD_MULTICASTENS4_14ComposedLayoutINS4_7SwizzleILi3ELi4ELi3EEENS4_18smem_ptr_flag_bitsILi32EEENSS_INS5_IJNSA_ILi8EEENSA_ILi32EEEEEENS5_IJS17_SD_EEEEEEEvNS4_8identityES10_S1B_vS1C_EENS_8epilogue10collective18CollectiveEpilogueINS1E_23Sm100TmaWarpSpecializedILi3ELi2ELi16ELb1ELb0EEEJSH_NS5_IJNSS_ISG_SD_EENSS_IS17_SD_EEEEEfSI_fSI_NS1E_6fusion15FusionCallbacksIS1I_NS1M_17LinearCombinationIffffLNS_15FloatRoundStyleE2EEESH_S1L_JEEENS4_5SM1004TMEM4LOAD26SM100_TMEM_LOAD_16dp128b8xENS4_13SM90_TMA_LOADES1B_NS4_17SM75_U32x4_LDSM_NENS4_14SM90_TMA_STOREES1B_NS4_17SM90_U32x4_STSM_NENS4_39AutoVectorizingCopyWithAssumedAlignmentILi128EEEEEEvvEEEEvNT_6ParamsE,"aw",@nobits
	.sectionflags	@""
	.align	16
	.zero		1024


//--------------------- .nv.shared.reserved.0     --------------------------
	.section	.nv.shared.reserved.0,"aw",@nobits
	.weak		__nv_reservedSMEM_offset_0_alias
	.size		__nv_reservedSMEM_offset_0_alias, 0, 64
	.other		__nv_reservedSMEM_offset_0_alias,@"STO_CUDA_RESERVED_SHARED STV_DEFAULT"
__nv_reservedSMEM_offset_0_alias:
	.zero		0
.nv.shared.reserved.0:
	.zero		64
	.weak		__nv_reservedSMEM_tcgen05_partition
	.type		__nv_reservedSMEM_tcgen05_partition,@object
	.size		__nv_reservedSMEM_tcgen05_partition,(.L_0 - __nv_reservedSMEM_tcgen05_partition)
__nv_reservedSMEM_tcgen05_partition:
	.zero		32
.L_0:


//--------------------- .nv.global                --------------------------
	.section	.nv.global,"aw",@nobits
.nv.global:
	.type		_ZN40_INTERNAL_ff290882_4_k_cu_bdc800f9_257594cute1_E,@object
	.size		_ZN40_INTERNAL_ff290882_4_k_cu_bdc800f9_257594cute1_E,(_ZN40_INTERNAL_ff290882_4_k_cu_bdc800f9_257594cuda3std3__45__cpo6cbeginE - _ZN40_INTERNAL_ff290882_4_k_cu_bdc800f9_257594cute1_E)
_ZN40_INTERNAL_ff290882_4_k_cu_bdc800f9_257594cute1_E:
	.zero		1
	.type		_ZN40_INTERNAL_ff290882_4_k_cu_bdc800f9_257594cuda3std3__45__cpo6cbeginE,@object
	.size		_ZN40_INTERNAL_ff290882_4_k_cu_bdc800f9_257594cuda3std3__45__cpo6cbeginE,(_ZN40_INTERNAL_ff290882_4_k_cu_bdc800f9_257594cuda3std3__48in_placeE - _ZN40_INTERNAL_ff290882_4_k_cu_bdc800f9_257594cuda3std3__45__cpo6cbeginE)
_ZN40_INTERNAL_ff290882_4_k_cu_bdc800f9_257594cuda3std3__45__cpo6cbeginE:
	.zero		1
	.type		_ZN40_INTERNAL_ff290882_4_k_cu_bdc800f9_257594cuda3std3__48in_placeE,@object
	.size		_ZN40_INTERNAL_ff290882_4_k_cu_bdc800f9_257594cuda3std3__48in_placeE,(_ZN40_INTERNAL_ff290882_4_k_cu_bdc800f9_257594cuda3std6ranges3__45__cpo9iter_moveE - _ZN40_INTERNAL_ff290882_4_k_cu_bdc800f9_257594cuda3std3__48in_placeE)
_ZN40_INTERNAL_ff290882_4_k_cu_bdc800f9_257594cuda3std3__48in_placeE:
	.zero		1
	.type		_ZN40_INTERNAL_ff290882_4_k_cu_bdc800f9_257594cuda3std6ranges3__45__cpo9iter_moveE,@object
	.size		_ZN40_INTERNAL_ff290882_4_k_cu_bdc800f9_257594cuda3std6ranges3__45__cpo9iter_moveE,(_ZN40_INTERNAL_ff290882_4_k_cu_bdc800f9_257594cuda3std3__45__cpo5beginE - _ZN40_INTERNAL_ff290882_4_k_cu_bdc800f9_257594cuda3std6ranges3__45__cpo9iter_moveE)
_ZN40_INTERNAL_ff290882_4_k_cu_bdc800f9_257594cuda3std6ranges3__45__cpo9iter_moveE:
	.zero		1
	.type		_ZN40_INTERNAL_ff290882_4_k_cu_bdc800f9_257594cuda3std3__45__cpo5beginE,@object
	.size		_ZN40_INTERNAL_ff290882_4_k_cu_bdc800f9_257594cuda3std3__45__cpo5beginE,(_ZN40_INTERNAL_ff290882_4_k_cu_bdc800f9_257594cuda3std3__442_GLOBAL__N__ff290882_4_k_cu_bdc800f9_257596ignoreE - _ZN40_INTERNAL_ff290882_4_k_cu_bdc800f9_257594cuda3std3__45__cpo5beginE)
_ZN40_INTERNAL_ff290882_4_k_cu_bdc800f9_257594cuda3std3__45__cpo5beginE:
	.zero		1
	.type		_ZN40_INTERNAL_ff290882_4_k_cu_bdc800f9_257594cuda3std3__442_GLOBAL__N__ff290882_4_k_cu_bdc800f9_257596ignoreE,@object
	.size		_ZN40_INTERNAL_ff290882_4_k_cu_bdc800f9_257594cuda3std3__442_GLOBAL__N__ff290882_4_k_cu_bdc800f9_257596ignoreE,(_ZN40_INTERNAL_ff290882_4_k_cu_bdc800f9_257594cute7productE - _ZN40_INTERNAL_ff290882_4_k_cu_bdc800f9_257594cuda3std3__442_GLOBAL__N__ff290882_4_k_cu_bdc800f9_257596ignoreE)
_ZN40_INTERNAL_ff290882_4_k_cu_bdc800f9_257594cuda3std3__442_GLOBAL__N__ff290882_4_k_cu_bdc800f9_257596ignoreE:
	.zero		1
	.type		_ZN40_INTERNAL_ff290882_4_k_cu_bdc800f9_257594cute7productE,@object
	.size		_ZN40_INTERNAL_ff290882_4_k_cu_bdc800f9_257594cute7productE,(_ZN40_INTERNAL_ff290882_4_k_cu_bdc800f9_257594cuda3std3__45__cpo3endE - _ZN40_INTERNAL_ff290882_4_k_cu_bdc800f9_257594cute7productE)
_ZN40_INTERNAL_ff290882_4_k_cu_bdc800f9_257594cute7productE:
	.zero		1
	.type		_ZN40_INTERNAL_ff290882_4_k_cu_bdc800f9_257594cuda3std3__45__cpo3endE,@object
	.size		_ZN40_INTERNAL_ff290882_4_k_cu_bdc800f9_257594cuda3std3__45__cpo3endE,(_ZN40_INTERNAL_ff290882_4_k_cu_bdc800f9_257594cuda3std3__419piecewise_constructE - _ZN40_INTERNAL_ff290882_4_k_cu_bdc800f9_257594cuda3std3__45__cpo3endE)
_ZN40_INTERNAL_ff290882_4_k_cu_bdc800f9_257594cuda3std3__45__cpo3endE:
	.zero		1
	.type		_ZN40_INTERNAL_ff290882_4_k_cu_bdc800f9_257594cuda3std3__419piecewise_constructE,@object
	.size		_ZN40_INTERNAL_ff290882_4_k_cu_bdc800f9_257594cuda3std3__419piecewise_constructE,(_ZN40_INTERNAL_ff290882_4_k_cu_bdc800f9_257594cuda3std3__45__cpo4cendE - _ZN40_INTERNAL_ff290882_4_k_cu_bdc800f9_257594cuda3std3__419piecewise_constructE)
_ZN40_INTERNAL_ff290882_4_k_cu_bdc800f9_257594cuda3std3__419piecewise_constructE:
	.zero		1
	.type		_ZN40_INTERNAL_ff290882_4_k_cu_bdc800f9_257594cuda3std3__45__cpo4cendE,@object
	.size		_ZN40_INTERNAL_ff290882_4_k_cu_bdc800f9_257594cuda3std3__45__cpo4cendE,(_ZN40_INTERNAL_ff290882_4_k_cu_bdc800f9_257594cuda3std6ranges3__45__cpo4swapE - _ZN40_INTERNAL_ff290882_4_k_cu_bdc800f9_257594cuda3std3__45__cpo4cendE)
_ZN40_INTERNAL_ff290882_4_k_cu_bdc800f9_257594cuda3std3__45__cpo4cendE:
	.zero		1
	.type		_ZN40_INTERNAL_ff290882_4_k_cu_bdc800f9_257594cuda3std6ranges3__45__cpo4swapE,@object
	.size		_ZN40_INTERNAL_ff290882_4_k_cu_bdc800f9_257594cuda3std6ranges3__45__cpo4swapE,(.L_10 - _ZN40_INTERNAL_ff290882_4_k_cu_bdc800f9_257594cuda3std6ranges3__45__cpo4swapE)
_ZN40_INTERNAL_ff290882_4_k_cu_bdc800f9_257594cuda3std6ranges3__45__cpo4swapE:
	.zero		1
.L_10:


//--------------------- .nv.constant0._ZN7cutlass13device_kernelINS_4gemm6kernel13GemmUniversalIN4cute5tupleIJiiiiEEENS1_10collective13CollectiveMmaINS1_35MainloopSm100TmaUmmaWarpSpecializedILi6ELi2ELi4ENS5_IJNS4_1CILi2EEENSA_ILi4EEENSA_ILi1EEEEEEEENS5_IJNSA_ILi64EEESG_SG_EEEfNS5_IJlSD_lEEEfSI_NS4_8TiledMMAINS4_8MMA_AtomIJNS4_17SM100_MMA_TF32_SSINS_10tfloat32_tESM_fLi64ELi64ELNS4_4UMMA5MajorE0ELSO_0ELNSN_7ScaleInE0ELSP_0EEEEEENS4_6LayoutINS5_IJSD_SD_SD_EEENS5_IJNSA_ILi0EEESU_SU_EEEEENS5_IJNS4_10UnderscoreESX_SX_EEEEENS4_23SM90_TMA_LOAD_MULTICASTENS4_14ComposedLayoutINS4_7SwizzleILi3ELi4ELi3EEENS4_18smem_ptr_flag_bitsILi32EEENSS_INS5_IJNSA_ILi8EEENSA_ILi32EEEEEENS5_IJS17_SD_EEEEEEEvNS4_8identityES10_S1B_vS1C_EENS_8epilogue10collective18CollectiveEpilogueINS1E_23Sm100TmaWarpSpecializedILi3ELi2ELi16ELb1ELb0EEEJSH_NS5_IJNSS_ISG_SD_EENSS_IS17_SD_EEEEEfSI_fSI_NS1E_6fusion15FusionCallbacksIS1I_NS1M_17LinearCombinationIffffLNS_15FloatRoundStyleE2EEESH_S1L_JEEENS4_5SM1004TMEM4LOAD26SM100_TMEM_LOAD_16dp128b8xENS4_13SM90_TMA_LOADES1B_NS4_17SM75_U32x4_LDSM_NENS4_14SM90_TMA_STOREES1B_NS4_17SM90_U32x4_STSM_NENS4_39AutoVectorizingCopyWithAssumedAlignmentILi128EEEEEEvvEEEEvNT_6ParamsE --------------------------
	.section	.nv.constant0._ZN7cutlass13device_kernelINS_4gemm6kernel13GemmUniversalIN4cute5tupleIJiiiiEEENS1_10collective13CollectiveMmaINS1_35MainloopSm100TmaUmmaWarpSpecializedILi6ELi2ELi4ENS5_IJNS4_1CILi2EEENSA_ILi4EEENSA_ILi1EEEEEEEENS5_IJNSA_ILi64EEESG_SG_EEEfNS5_IJlSD_lEEEfSI_NS4_8TiledMMAINS4_8MMA_AtomIJNS4_17SM100_MMA_TF32_SSINS_10tfloat32_tESM_fLi64ELi64ELNS4_4UMMA5MajorE0ELSO_0ELNSN_7ScaleInE0ELSP_0EEEEEENS4_6LayoutINS5_IJSD_SD_SD_EEENS5_IJNSA_ILi0EEESU_SU_EEEEENS5_IJNS4_10UnderscoreESX_SX_EEEEENS4_23SM90_TMA_LOAD_MULTICASTENS4_14ComposedLayoutINS4_7SwizzleILi3ELi4ELi3EEENS4_18smem_ptr_flag_bitsILi32EEENSS_INS5_IJNSA_ILi8EEENSA_ILi32EEEEEENS5_IJS17_SD_EEEEEEEvNS4_8identityES10_S1B_vS1C_EENS_8epilogue10collective18CollectiveEpilogueINS1E_23Sm100TmaWarpSpecializedILi3ELi2ELi16ELb1ELb0EEEJSH_NS5_IJNSS_ISG_SD_EENSS_IS17_SD_EEEEEfSI_fSI_NS1E_6fusion15FusionCallbacksIS1I_NS1M_17LinearCombinationIffffLNS_15FloatRoundStyleE2EEESH_S1L_JEEENS4_5SM1004TMEM4LOAD26SM100_TMEM_LOAD_16dp128b8xENS4_13SM90_TMA_LOADES1B_NS4_17SM75_U32x4_LDSM_NENS4_14SM90_TMA_STOREES1B_NS4_17SM90_U32x4_STSM_NENS4_39AutoVectorizingCopyWithAssumedAlignmentILi128EEEEEEvvEEEEvNT_6ParamsE,"a",@progbits
	.sectionflags	@""
	.align	4
.nv.constant0._ZN7cutlass13device_kernelINS_4gemm6kernel13GemmUniversalIN4cute5tupleIJiiiiEEENS1_10collective13CollectiveMmaINS1_35MainloopSm100TmaUmmaWarpSpecializedILi6ELi2ELi4ENS5_IJNS4_1CILi2EEENSA_ILi4EEENSA_ILi1EEEEEEEENS5_IJNSA_ILi64EEESG_SG_EEEfNS5_IJlSD_lEEEfSI_NS4_8TiledMMAINS4_8MMA_AtomIJNS4_17SM100_MMA_TF32_SSINS_10tfloat32_tESM_fLi64ELi64ELNS4_4UMMA5MajorE0ELSO_0ELNSN_7ScaleInE0ELSP_0EEEEEENS4_6LayoutINS5_IJSD_SD_SD_EEENS5_IJNSA_ILi0EEESU_SU_EEEEENS5_IJNS4_10UnderscoreESX_SX_EEEEENS4_23SM90_TMA_LOAD_MULTICASTENS4_14ComposedLayoutINS4_7SwizzleILi3ELi4ELi3EEENS4_18smem_ptr_flag_bitsILi32EEENSS_INS5_IJNSA_ILi8EEENSA_ILi32EEEEEENS5_IJS17_SD_EEEEEEEvNS4_8identityES10_S1B_vS1C_EENS_8epilogue10collective18CollectiveEpilogueINS1E_23Sm100TmaWarpSpecializedILi3ELi2ELi16ELb1ELb0EEEJSH_NS5_IJNSS_ISG_SD_EENSS_IS17_SD_EEEEEfSI_fSI_NS1E_6fusion15FusionCallbacksIS1I_NS1M_17LinearCombinationIffffLNS_15FloatRoundStyleE2EEESH_S1L_JEEENS4_5SM1004TMEM4LOAD26SM100_TMEM_LOAD_16dp128b8xENS4_13SM90_TMA_LOADES1B_NS4_17SM75_U32x4_LDSM_NENS4_14SM90_TMA_STOREES1B_NS4_17SM90_U32x4_STSM_NENS4_39AutoVectorizingCopyWithAssumedAlignmentILi128EEEEEEvvEEEEvNT_6ParamsE:
	.zero		2944


//--------------------- SYMBOLS --------------------------

	.type		.nv.reservedSmem.offset0,@object
	.size		.nv.reservedSmem.offset0,0x4
	.type		.nv.reservedSmem.cap,@object
	.size		.nv.reservedSmem.cap,0x4
	.type		__assertfail,@function
